//
// Generated by NVIDIA NVVM Compiler
//
// Compiler Build ID: CL-36424714
// Cuda compilation tools, release 13.0, V13.0.88
// Based on NVVM 20.0.0
//

.version 9.0
.target sm_100
.address_size 64

	// .globl	_Z22histogram_range_kernelPKhPjjjj
.extern .shared .align 16 .b8 s_hist[];

.visible .entry _Z22histogram_range_kernelPKhPjjjj(
	.param .u64 .ptr .align 1 _Z22histogram_range_kernelPKhPjjjj_param_0,
	.param .u64 .ptr .align 1 _Z22histogram_range_kernelPKhPjjjj_param_1,
	.param .u32 _Z22histogram_range_kernelPKhPjjjj_param_2,
	.param .u32 _Z22histogram_range_kernelPKhPjjjj_param_3,
	.param .u32 _Z22histogram_range_kernelPKhPjjjj_param_4
)
{
	.reg .pred 	%p<43>;
	.reg .b16 	%rs<6>;
	.reg .b32 	%r<262>;
	.reg .b64 	%rd<55>;

	ld.param.u64 	%rd31, [_Z22histogram_range_kernelPKhPjjjj_param_0];
	ld.param.u64 	%rd30, [_Z22histogram_range_kernelPKhPjjjj_param_1];
	ld.param.u32 	%r69, [_Z22histogram_range_kernelPKhPjjjj_param_2];
	ld.param.u32 	%r70, [_Z22histogram_range_kernelPKhPjjjj_param_3];
	ld.param.u32 	%r71, [_Z22histogram_range_kernelPKhPjjjj_param_4];
	cvta.to.global.u64 	%rd1, %rd31;
	sub.s32 	%r72, %r71, %r70;
	add.s32 	%r1, %r72, 1;
	mov.u32 	%r2, %ntid.x;
	add.s32 	%r3, %r2, 31;
	shr.u32 	%r4, %r3, 5;
	mov.u32 	%r247, %tid.x;
	mad.lo.s32 	%r6, %r4, %r72, %r4;
	setp.ge.u32 	%p1, %r247, %r6;
	@%p1 bra 	$L__BB0_3;
	mov.u32 	%r246, %r247;
$L__BB0_2:
	shl.b32 	%r73, %r246, 2;
	mov.u32 	%r74, s_hist;
	add.s32 	%r75, %r74, %r73;
	mov.b32 	%r76, 0;
	st.shared.u32 	[%r75], %r76;
	add.s32 	%r246, %r246, %r2;
	setp.lt.u32 	%p2, %r246, %r6;
	@%p2 bra 	$L__BB0_2;
$L__BB0_3:
	shr.u32 	%r77, %r247, 5;
	mul.lo.s32 	%r78, %r1, %r77;
	shl.b32 	%r79, %r78, 2;
	mov.u32 	%r80, s_hist;
	add.s32 	%r9, %r80, %r79;
	bar.sync 	0;
	mov.u32 	%r81, %ctaid.x;
	mul.wide.u32 	%rd2, %r81, %r2;
	cvt.u64.u32 	%rd3, %r247;
	add.s64 	%rd4, %rd2, %rd3;
	mov.u32 	%r82, %nctaid.x;
	mul.wide.u32 	%rd5, %r2, %r82;
	shr.u32 	%r83, %r69, 4;
	cvt.u64.u32 	%rd6, %r83;
	setp.ge.u64 	%p3, %rd4, %rd6;
	@%p3 bra 	$L__BB0_38;
	mov.u64 	%rd49, %rd4;
$L__BB0_5:
	shl.b64 	%rd32, %rd49, 4;
	add.s64 	%rd33, %rd1, %rd32;
	ld.global.nc.v4.u32 	{%r10, %r11, %r12, %r13}, [%rd33];
	and.b32  	%r84, %r10, 255;
	sub.s32 	%r14, %r84, %r70;
	setp.ge.u32 	%p4, %r14, %r1;
	@%p4 bra 	$L__BB0_7;
	shl.b32 	%r85, %r14, 2;
	add.s32 	%r86, %r9, %r85;
	atom.shared.add.u32 	%r87, [%r86], 1;
$L__BB0_7:
	shr.u32 	%r88, %r10, 8;
	and.b32  	%r89, %r88, 255;
	sub.s32 	%r15, %r89, %r70;
	setp.ge.u32 	%p5, %r15, %r1;
	@%p5 bra 	$L__BB0_9;
	shl.b32 	%r90, %r15, 2;
	add.s32 	%r91, %r9, %r90;
	atom.shared.add.u32 	%r92, [%r91], 1;
$L__BB0_9:
	shr.u32 	%r93, %r10, 16;
	and.b32  	%r94, %r93, 255;
	sub.s32 	%r16, %r94, %r70;
	setp.ge.u32 	%p6, %r16, %r1;
	@%p6 bra 	$L__BB0_11;
	shl.b32 	%r95, %r16, 2;
	add.s32 	%r96, %r9, %r95;
	atom.shared.add.u32 	%r97, [%r96], 1;
$L__BB0_11:
	shr.u32 	%r98, %r10, 24;
	sub.s32 	%r17, %r98, %r70;
	setp.ge.u32 	%p7, %r17, %r1;
	@%p7 bra 	$L__BB0_13;
	shl.b32 	%r99, %r17, 2;
	add.s32 	%r100, %r9, %r99;
	atom.shared.add.u32 	%r101, [%r100], 1;
$L__BB0_13:
	and.b32  	%r102, %r11, 255;
	sub.s32 	%r18, %r102, %r70;
	setp.ge.u32 	%p8, %r18, %r1;
	@%p8 bra 	$L__BB0_15;
	shl.b32 	%r103, %r18, 2;
	add.s32 	%r104, %r9, %r103;
	atom.shared.add.u32 	%r105, [%r104], 1;
$L__BB0_15:
	shr.u32 	%r106, %r11, 8;
	and.b32  	%r107, %r106, 255;
	sub.s32 	%r19, %r107, %r70;
	setp.ge.u32 	%p9, %r19, %r1;
	@%p9 bra 	$L__BB0_17;
	shl.b32 	%r108, %r19, 2;
	add.s32 	%r109, %r9, %r108;
	atom.shared.add.u32 	%r110, [%r109], 1;
$L__BB0_17:
	shr.u32 	%r111, %r11, 16;
	and.b32  	%r112, %r111, 255;
	sub.s32 	%r20, %r112, %r70;
	setp.ge.u32 	%p10, %r20, %r1;
	@%p10 bra 	$L__BB0_19;
	shl.b32 	%r113, %r20, 2;
	add.s32 	%r114, %r9, %r113;
	atom.shared.add.u32 	%r115, [%r114], 1;
$L__BB0_19:
	shr.u32 	%r116, %r11, 24;
	sub.s32 	%r21, %r116, %r70;
	setp.ge.u32 	%p11, %r21, %r1;
	@%p11 bra 	$L__BB0_21;
	shl.b32 	%r117, %r21, 2;
	add.s32 	%r118, %r9, %r117;
	atom.shared.add.u32 	%r119, [%r118], 1;
$L__BB0_21:
	and.b32  	%r120, %r12, 255;
	sub.s32 	%r22, %r120, %r70;
	setp.ge.u32 	%p12, %r22, %r1;
	@%p12 bra 	$L__BB0_23;
	shl.b32 	%r121, %r22, 2;
	add.s32 	%r122, %r9, %r121;
	atom.shared.add.u32 	%r123, [%r122], 1;
$L__BB0_23:
	shr.u32 	%r124, %r12, 8;
	and.b32  	%r125, %r124, 255;
	sub.s32 	%r23, %r125, %r70;
	setp.ge.u32 	%p13, %r23, %r1;
	@%p13 bra 	$L__BB0_25;
	shl.b32 	%r126, %r23, 2;
	add.s32 	%r127, %r9, %r126;
	atom.shared.add.u32 	%r128, [%r127], 1;
$L__BB0_25:
	shr.u32 	%r129, %r12, 16;
	and.b32  	%r130, %r129, 255;
	sub.s32 	%r24, %r130, %r70;
	setp.ge.u32 	%p14, %r24, %r1;
	@%p14 bra 	$L__BB0_27;
	shl.b32 	%r131, %r24, 2;
	add.s32 	%r132, %r9, %r131;
	atom.shared.add.u32 	%r133, [%r132], 1;
$L__BB0_27:
	shr.u32 	%r134, %r12, 24;
	sub.s32 	%r25, %r134, %r70;
	setp.ge.u32 	%p15, %r25, %r1;
	@%p15 bra 	$L__BB0_29;
	shl.b32 	%r135, %r25, 2;
	add.s32 	%r136, %r9, %r135;
	atom.shared.add.u32 	%r137, [%r136], 1;
$L__BB0_29:
	and.b32  	%r138, %r13, 255;
	sub.s32 	%r26, %r138, %r70;
	setp.ge.u32 	%p16, %r26, %r1;
	@%p16 bra 	$L__BB0_31;
	shl.b32 	%r139, %r26, 2;
	add.s32 	%r140, %r9, %r139;
	atom.shared.add.u32 	%r141, [%r140], 1;
$L__BB0_31:
	shr.u32 	%r142, %r13, 8;
	and.b32  	%r143, %r142, 255;
	sub.s32 	%r27, %r143, %r70;
	setp.ge.u32 	%p17, %r27, %r1;
	@%p17 bra 	$L__BB0_33;
	shl.b32 	%r144, %r27, 2;
	add.s32 	%r145, %r9, %r144;
	atom.shared.add.u32 	%r146, [%r145], 1;
$L__BB0_33:
	shr.u32 	%r147, %r13, 16;
	and.b32  	%r148, %r147, 255;
	sub.s32 	%r28, %r148, %r70;
	setp.ge.u32 	%p18, %r28, %r1;
	@%p18 bra 	$L__BB0_35;
	shl.b32 	%r149, %r28, 2;
	add.s32 	%r150, %r9, %r149;
	atom.shared.add.u32 	%r151, [%r150], 1;
$L__BB0_35:
	shr.u32 	%r152, %r13, 24;
	sub.s32 	%r29, %r152, %r70;
	setp.ge.u32 	%p19, %r29, %r1;
	@%p19 bra 	$L__BB0_37;
	shl.b32 	%r153, %r29, 2;
	add.s32 	%r154, %r9, %r153;
	atom.shared.add.u32 	%r155, [%r154], 1;
$L__BB0_37:
	add.s64 	%rd49, %rd49, %rd5;
	setp.lt.u64 	%p20, %rd49, %rd6;
	@%p20 bra 	$L__BB0_5;
$L__BB0_38:
	shl.b64 	%rd9, %rd6, 4;
	add.s64 	%rd53, %rd9, %rd4;
	cvt.u64.u32 	%rd11, %r69;
	setp.ge.u64 	%p21, %rd53, %rd11;
	@%p21 bra 	$L__BB0_57;
	add.s64 	%rd34, %rd5, %rd2;
	add.s64 	%rd35, %rd34, %rd9;
	add.s64 	%rd36, %rd35, %rd3;
	max.u64 	%rd37, %rd36, %rd11;
	setp.lt.u64 	%p22, %rd36, %rd11;
	selp.u64 	%rd12, 1, 0, %p22;
	add.s64 	%rd38, %rd36, %rd12;
	sub.s64 	%rd13, %rd37, %rd38;
	or.b64  	%rd39, %rd13, %rd5;
	and.b64  	%rd40, %rd39, -4294967296;
	setp.ne.s64 	%p23, %rd40, 0;
	@%p23 bra 	$L__BB0_41;
	cvt.u32.u64 	%r156, %rd5;
	cvt.u32.u64 	%r157, %rd13;
	div.u32 	%r158, %r157, %r156;
	cvt.u64.u32 	%rd50, %r158;
	bra.uni 	$L__BB0_42;
$L__BB0_41:
	div.u64 	%rd50, %rd13, %rd5;
$L__BB0_42:
	add.s64 	%rd17, %rd50, %rd12;
	and.b64  	%rd41, %rd17, 3;
	setp.eq.s64 	%p24, %rd41, 3;
	@%p24 bra 	$L__BB0_47;
	add.s64 	%rd43, %rd17, 1;
	and.b64  	%rd18, %rd43, 3;
	mov.b64 	%rd52, 0;
$L__BB0_44:
	.pragma "nounroll";
	add.s64 	%rd44, %rd1, %rd53;
	ld.global.nc.u8 	%rs1, [%rd44];
	cvt.u32.u8 	%r159, %rs1;
	sub.s32 	%r30, %r159, %r70;
	setp.ge.u32 	%p25, %r30, %r1;
	@%p25 bra 	$L__BB0_46;
	shl.b32 	%r160, %r30, 2;
	add.s32 	%r161, %r9, %r160;
	atom.shared.add.u32 	%r162, [%r161], 1;
$L__BB0_46:
	add.s64 	%rd53, %rd53, %rd5;
	add.s64 	%rd52, %rd52, 1;
	setp.ne.s64 	%p26, %rd52, %rd18;
	@%p26 bra 	$L__BB0_44;
$L__BB0_47:
	setp.lt.u64 	%p27, %rd17, 3;
	@%p27 bra 	$L__BB0_57;
$L__BB0_48:
	add.s64 	%rd25, %rd1, %rd53;
	ld.global.nc.u8 	%rs2, [%rd25];
	cvt.u32.u8 	%r163, %rs2;
	sub.s32 	%r31, %r163, %r70;
	setp.ge.u32 	%p28, %r31, %r1;
	@%p28 bra 	$L__BB0_50;
	shl.b32 	%r164, %r31, 2;
	add.s32 	%r165, %r9, %r164;
	atom.shared.add.u32 	%r166, [%r165], 1;
$L__BB0_50:
	add.s64 	%rd26, %rd25, %rd5;
	ld.global.nc.u8 	%rs3, [%rd26];
	cvt.u32.u8 	%r167, %rs3;
	sub.s32 	%r32, %r167, %r70;
	setp.ge.u32 	%p29, %r32, %r1;
	@%p29 bra 	$L__BB0_52;
	shl.b32 	%r168, %r32, 2;
	add.s32 	%r169, %r9, %r168;
	atom.shared.add.u32 	%r170, [%r169], 1;
$L__BB0_52:
	add.s64 	%rd27, %rd26, %rd5;
	ld.global.nc.u8 	%rs4, [%rd27];
	cvt.u32.u8 	%r171, %rs4;
	sub.s32 	%r33, %r171, %r70;
	setp.ge.u32 	%p30, %r33, %r1;
	@%p30 bra 	$L__BB0_54;
	shl.b32 	%r172, %r33, 2;
	add.s32 	%r173, %r9, %r172;
	atom.shared.add.u32 	%r174, [%r173], 1;
$L__BB0_54:
	add.s64 	%rd45, %rd27, %rd5;
	ld.global.nc.u8 	%rs5, [%rd45];
	cvt.u32.u8 	%r175, %rs5;
	sub.s32 	%r34, %r175, %r70;
	setp.ge.u32 	%p31, %r34, %r1;
	@%p31 bra 	$L__BB0_56;
	shl.b32 	%r176, %r34, 2;
	add.s32 	%r177, %r9, %r176;
	atom.shared.add.u32 	%r178, [%r177], 1;
$L__BB0_56:
	shl.b64 	%rd46, %rd5, 2;
	add.s64 	%rd53, %rd46, %rd53;
	setp.lt.u64 	%p32, %rd53, %rd11;
	@%p32 bra 	$L__BB0_48;
$L__BB0_57:
	bar.sync 	0;
	setp.ge.u32 	%p33, %r247, %r1;
	@%p33 bra 	$L__BB0_73;
	add.s32 	%r35, %r4, -1;
	and.b32  	%r179, %r4, 7;
	add.s32 	%r36, %r179, -1;
	and.b32  	%r37, %r4, 120;
	and.b32  	%r38, %r3, 224;
	and.b32  	%r39, %r3, 96;
	and.b32  	%r40, %r3, 32;
	and.b32  	%r181, %r4, 134217720;
	neg.s32 	%r41, %r181;
	shl.b32 	%r42, %r1, 5;
	cvta.to.global.u64 	%rd29, %rd30;
$L__BB0_59:
	setp.lt.u32 	%p34, %r35, 7;
	mov.b32 	%r256, 0;
	mov.u32 	%r261, %r256;
	@%p34 bra 	$L__BB0_62;
	shl.b32 	%r185, %r247, 2;
	add.s32 	%r248, %r80, %r185;
	mov.b32 	%r250, 0;
	mov.u32 	%r249, %r41;
	mov.u32 	%r261, %r250;
$L__BB0_61:
	.pragma "nounroll";
	mad.lo.s32 	%r187, %r250, %r1, %r247;
	shl.b32 	%r188, %r187, 2;
	add.s32 	%r190, %r80, %r188;
	ld.shared.u32 	%r191, [%r248];
	add.s32 	%r192, %r191, %r261;
	shl.b32 	%r193, %r1, 2;
	add.s32 	%r194, %r190, %r193;
	ld.shared.u32 	%r195, [%r194];
	add.s32 	%r196, %r195, %r192;
	add.s32 	%r197, %r194, %r193;
	ld.shared.u32 	%r198, [%r197];
	add.s32 	%r199, %r198, %r196;
	add.s32 	%r200, %r197, %r193;
	ld.shared.u32 	%r201, [%r200];
	add.s32 	%r202, %r201, %r199;
	add.s32 	%r203, %r200, %r193;
	ld.shared.u32 	%r204, [%r203];
	add.s32 	%r205, %r204, %r202;
	add.s32 	%r206, %r203, %r193;
	ld.shared.u32 	%r207, [%r206];
	add.s32 	%r208, %r207, %r205;
	add.s32 	%r209, %r206, %r193;
	ld.shared.u32 	%r210, [%r209];
	add.s32 	%r211, %r210, %r208;
	add.s32 	%r212, %r209, %r193;
	ld.shared.u32 	%r213, [%r212];
	add.s32 	%r261, %r213, %r211;
	add.s32 	%r250, %r250, 8;
	add.s32 	%r249, %r249, 8;
	add.s32 	%r248, %r248, %r42;
	setp.ne.s32 	%p35, %r249, 0;
	mov.u32 	%r256, %r37;
	@%p35 bra 	$L__BB0_61;
$L__BB0_62:
	setp.eq.s32 	%p36, %r38, 0;
	@%p36 bra 	$L__BB0_70;
	setp.lt.u32 	%p37, %r36, 3;
	@%p37 bra 	$L__BB0_65;
	mad.lo.s32 	%r215, %r256, %r1, %r247;
	shl.b32 	%r216, %r215, 2;
	add.s32 	%r218, %r80, %r216;
	ld.shared.u32 	%r219, [%r218];
	add.s32 	%r220, %r219, %r261;
	shl.b32 	%r221, %r1, 2;
	add.s32 	%r222, %r218, %r221;
	ld.shared.u32 	%r223, [%r222];
	add.s32 	%r224, %r223, %r220;
	add.s32 	%r225, %r222, %r221;
	ld.shared.u32 	%r226, [%r225];
	add.s32 	%r227, %r226, %r224;
	add.s32 	%r228, %r225, %r221;
	ld.shared.u32 	%r229, [%r228];
	add.s32 	%r261, %r229, %r227;
	add.s32 	%r256, %r256, 4;
$L__BB0_65:
	setp.eq.s32 	%p38, %r39, 0;
	@%p38 bra 	$L__BB0_70;
	setp.eq.s32 	%p39, %r39, 32;
	@%p39 bra 	$L__BB0_68;
	mad.lo.s32 	%r231, %r256, %r1, %r247;
	shl.b32 	%r232, %r231, 2;
	add.s32 	%r234, %r80, %r232;
	ld.shared.u32 	%r235, [%r234];
	add.s32 	%r236, %r235, %r261;
	shl.b32 	%r237, %r1, 2;
	add.s32 	%r238, %r234, %r237;
	ld.shared.u32 	%r239, [%r238];
	add.s32 	%r261, %r239, %r236;
	add.s32 	%r256, %r256, 2;
$L__BB0_68:
	setp.eq.s32 	%p40, %r40, 0;
	@%p40 bra 	$L__BB0_70;
	mad.lo.s32 	%r240, %r256, %r1, %r247;
	shl.b32 	%r241, %r240, 2;
	add.s32 	%r243, %r80, %r241;
	ld.shared.u32 	%r244, [%r243];
	add.s32 	%r261, %r244, %r261;
$L__BB0_70:
	setp.eq.s32 	%p41, %r261, 0;
	@%p41 bra 	$L__BB0_72;
	mul.wide.u32 	%rd47, %r247, 4;
	add.s64 	%rd48, %rd29, %rd47;
	atom.global.add.u32 	%r245, [%rd48], %r261;
$L__BB0_72:
	add.s32 	%r247, %r247, %r2;
	setp.lt.u32 	%p42, %r247, %r1;
	@%p42 bra 	$L__BB0_59;
$L__BB0_73:
	ret;

}


// ===== COMPILED SASS (sm_100) =====

	.target	sm_100

	.elftype	@"ET_EXEC"


//--------------------- .note.nv.tkinfo           --------------------------
	.section	.note.nv.tkinfo,"",@"SHT_NOTE"
	.sectionflags	@"SHF_NOTE_NV_TKINFO"
	.tkinfo
        /*0018*/ 	.word	0x00000002
        /*0030*/ 	.string	""
        /*0030*/ 	.string	"ptxas"
        /*0030*/ 	.string	"Cuda compilation tools, release 13.0, V13.0.88"
        /*0030*/ 	.string	"Build cuda_13.0.r13.0/compiler.36424714_0"
        /*0030*/ 	.string	"-arch sm_100 -m 64 "



//--------------------- .note.nv.cuinfo           --------------------------
	.section	.note.nv.cuinfo,"",@"SHT_NOTE"
	.sectionflags	@"SHF_NOTE_NV_CUINFO"
        /*0018*/ 	.short	0x0002
        /*001a*/ 	.short	0x0064
        /*001c*/ 	.short	0x0082
	.zero		2


//--------------------- .nv.info                  --------------------------
	.section	.nv.info,"",@"SHT_CUDA_INFO"
	.align	4


	//----- nvinfo : EIATTR_REGCOUNT
	.align		4
        /*0000*/ 	.byte	0x04, 0x2f
        /*0002*/ 	.short	(.L_1 - .L_0)
	.align		4
.L_0:
        /*0004*/ 	.word	index@(_Z22histogram_range_kernelPKhPjjjj)
        /*0008*/ 	.word	0x00000020


	//----- nvinfo : EIATTR_FRAME_SIZE
	.align		4
.L_1:
        /*000c*/ 	.byte	0x04, 0x11
        /*000e*/ 	.short	(.L_3 - .L_2)
	.align		4
.L_2:
        /*0010*/ 	.word	index@($__internal_0_$__cuda_sm20_div_u64)
        /*0014*/ 	.word	0x00000000


	//----- nvinfo : EIATTR_FRAME_SIZE
	.align		4
.L_3:
        /*0018*/ 	.byte	0x04, 0x11
        /*001a*/ 	.short	(.L_5 - .L_4)
	.align		4
.L_4:
        /*001c*/ 	.word	index@(_Z22histogram_range_kernelPKhPjjjj)
        /*0020*/ 	.word	0x00000000


	//----- nvinfo : EIATTR_MIN_STACK_SIZE
	.align		4
.L_5:
        /*0024*/ 	.byte	0x04, 0x12
        /*0026*/ 	.short	(.L_7 - .L_6)
	.align		4
.L_6:
        /*0028*/ 	.word	index@(_Z22histogram_range_kernelPKhPjjjj)
        /*002c*/ 	.word	0x00000000
.L_7:


//--------------------- .nv.compat                --------------------------
	.section	.nv.compat,"",@"SHT_CUDA_COMPAT_INFO"
	.align	4
        /*0000*/ 	.byte	0x02, 0x09, 0x00, 0x00, 0x02, 0x02, 0x01, 0x00, 0x02, 0x05, 0x05, 0x00, 0x03, 0x07, 0x01, 0x01
        /*0010*/ 	.byte	0x02, 0x03, 0x00, 0x00, 0x02, 0x06, 0x01, 0x00, 0x04, 0x0b, 0x08, 0x00, 0x09, 0x00, 0x00, 0x00
        /*0020*/ 	.byte	0x00, 0x00, 0x00, 0x00


//--------------------- .nv.info._Z22histogram_range_kernelPKhPjjjj --------------------------
	.section	.nv.info._Z22histogram_range_kernelPKhPjjjj,"",@"SHT_CUDA_INFO"
	.sectionflags	@""
	.align	4


	//----- nvinfo : EIATTR_CUDA_API_VERSION
	.align		4
        /*0000*/ 	.byte	0x04, 0x37
        /*0002*/ 	.short	(.L_9 - .L_8)
.L_8:
        /*0004*/ 	.word	0x00000082


	//----- nvinfo : EIATTR_KPARAM_INFO
	.align		4
.L_9:
        /*0008*/ 	.byte	0x04, 0x17
        /*000a*/ 	.short	(.L_11 - .L_10)
.L_10:
        /*000c*/ 	.word	0x00000000
        /*0010*/ 	.short	0x0004
        /*0012*/ 	.short	0x0018
        /*0014*/ 	.byte	0x00, 0xf0, 0x11, 0x00


	//----- nvinfo : EIATTR_KPARAM_INFO
	.align		4
.L_11:
        /*0018*/ 	.byte	0x04, 0x17
        /*001a*/ 	.short	(.L_13 - .L_12)
.L_12:
        /*001c*/ 	.word	0x00000000
        /*0020*/ 	.short	0x0003
        /*0022*/ 	.short	0x0014
        /*0024*/ 	.byte	0x00, 0xf0, 0x11, 0x00


	//----- nvinfo : EIATTR_KPARAM_INFO
	.align		4
.L_13:
        /*0028*/ 	.byte	0x04, 0x17
        /*002a*/ 	.short	(.L_15 - .L_14)
.L_14:
        /*002c*/ 	.word	0x00000000
        /*0030*/ 	.short	0x0002
        /*0032*/ 	.short	0x0010
        /*0034*/ 	.byte	0x00, 0xf0, 0x11, 0x00


	//----- nvinfo : EIATTR_KPARAM_INFO
	.align		4
.L_15:
        /*0038*/ 	.byte	0x04, 0x17
        /*003a*/ 	.short	(.L_17 - .L_16)
.L_16:
        /*003c*/ 	.word	0x00000000
        /*0040*/ 	.short	0x0001
        /*0042*/ 	.short	0x0008
        /*0044*/ 	.byte	0x00, 0xf5, 0x21, 0x00


	//----- nvinfo : EIATTR_KPARAM_INFO
	.align		4
.L_17:
        /*0048*/ 	.byte	0x04, 0x17
        /*004a*/ 	.short	(.L_19 - .L_18)
.L_18:
        /*004c*/ 	.word	0x00000000
        /*0050*/ 	.short	0x0000
        /*0052*/ 	.short	0x0000
        /*0054*/ 	.byte	0x00, 0xf5, 0x21, 0x00


	//----- nvinfo : EIATTR_SPARSE_MMA_MASK
	.align		4
.L_19:
        /*0058*/ 	.byte	0x03, 0x50
        /*005a*/ 	.short	0x0000


	//----- nvinfo : EIATTR_MAXREG_COUNT
	.align		4
        /*005c*/ 	.byte	0x03, 0x1b
        /*005e*/ 	.short	0x00ff


	//----- nvinfo : EIATTR_NUM_BARRIERS
	.align		4
        /*0060*/ 	.byte	0x02, 0x4c
        /*0062*/ 	.byte	0x01
	.zero		1


	//----- nvinfo : EIATTR_MERCURY_ISA_VERSION
	.align		4
        /*0064*/ 	.byte	0x03, 0x5f
        /*0066*/ 	.short	0x0101


	//----- nvinfo : EIATTR_VRC_CTA_INIT_COUNT
	.align		4
        /*0068*/ 	.byte	0x02, 0x4a
	.zero		1
	.zero		1


	//----- nvinfo : EIATTR_EXIT_INSTR_OFFSETS
	.align		4
        /*006c*/ 	.byte	0x04, 0x1c
        /*006e*/ 	.short	(.L_21 - .L_20)


	//   ....[0]....
.L_20:
        /*0070*/ 	.word	0x00001490


	//   ....[1]....
        /*0074*/ 	.word	0x00001a40


	//----- nvinfo : EIATTR_CRS_STACK_SIZE
	.align		4
.L_21:
        /*0078*/ 	.byte	0x04, 0x1e
        /*007a*/ 	.short	(.L_23 - .L_22)
.L_22:
        /*007c*/ 	.word	0x00000000


	//----- nvinfo : EIATTR_CBANK_PARAM_SIZE
	.align		4
.L_23:
        /*0080*/ 	.byte	0x03, 0x19
        /*0082*/ 	.short	0x001c


	//----- nvinfo : EIATTR_PARAM_CBANK
	.align		4
        /*0084*/ 	.byte	0x04, 0x0a
        /*0086*/ 	.short	(.L_25 - .L_24)
	.align		4
.L_24:
        /*0088*/ 	.word	index@(.nv.constant0._Z22histogram_range_kernelPKhPjjjj)
        /*008c*/ 	.short	0x0380
        /*008e*/ 	.short	0x001c


	//----- nvinfo : EIATTR_SW_WAR
	.align		4
.L_25:
        /*0090*/ 	.byte	0x04, 0x36
        /*0092*/ 	.short	(.L_27 - .L_26)
.L_26:
        /*0094*/ 	.word	0x00000008
.L_27:


//--------------------- .nv.callgraph             --------------------------
	.section	.nv.callgraph,"",@"SHT_CUDA_CALLGRAPH"
	.align	4
	.sectionentsize	8
	.align		4
        /*0000*/ 	.word	0x00000000
	.align		4
        /*0004*/ 	.word	0xffffffff
	.align		4
        /*0008*/ 	.word	0x00000000
	.align		4
        /*000c*/ 	.word	0xfffffffe
	.align		4
        /*0010*/ 	.word	0x00000000
	.align		4
        /*0014*/ 	.word	0xfffffffd
	.align		4
        /*0018*/ 	.word	0x00000000
	.align		4
        /*001c*/ 	.word	0xfffffffc


//--------------------- .text._Z22histogram_range_kernelPKhPjjjj --------------------------
	.section	.text._Z22histogram_range_kernelPKhPjjjj,"ax",@progbits
	.align	128
        .global         _Z22histogram_range_kernelPKhPjjjj
        .type           _Z22histogram_range_kernelPKhPjjjj,@function
        .size           _Z22histogram_range_kernelPKhPjjjj,(.L_x_65 - _Z22histogram_range_kernelPKhPjjjj)
        .other          _Z22histogram_range_kernelPKhPjjjj,@"STO_CUDA_ENTRY STV_DEFAULT"
_Z22histogram_range_kernelPKhPjjjj:
.text._Z22histogram_range_kernelPKhPjjjj:
[----:B------:R-:W-:Y:S08]  /*0000*/  LDC R1, c[0x0][0x37c] ;  /* 0x0000df00ff017b82 */ /* 0x000ff00000000800 */
[----:B------:R-:W0:Y:S01]  /*0010*/  LDC R6, c[0x0][0x360] ;  /* 0x0000d800ff067b82 */ /* 0x000e220000000800 */
[----:B------:R-:W1:Y:S01]  /*0020*/  S2R R7, SR_TID.X ;  /* 0x0000000000077919 */ /* 0x000e620000002100 */
[----:B------:R-:W2:Y:S01]  /*0030*/  LDCU UR4, c[0x0][0x398] ;  /* 0x00007300ff0477ac */ /* 0x000ea20008000800 */
[----:B------:R-:W-:Y:S05]  /*0040*/  BSSY.RECONVERGENT B0, `(.L_x_0) ;  /* 0x0000011000007945 */ /* 0x000fea0003800200 */
[----:B------:R-:W2:Y:S01]  /*0050*/  LDC R4, c[0x0][0x394] ;  /* 0x0000e500ff047b82 */ /* 0x000ea20000000800 */
[----:B0-----:R-:W-:-:S05]  /*0060*/  VIADD R5, R6, 0x1f ;  /* 0x0000001f06057836 */ /* 0x001fca0000000000 */
[----:B------:R-:W-:Y:S02]  /*0070*/  SHF.R.U32.HI R3, RZ, 0x5, R5 ;  /* 0x00000005ff037819 */ /* 0x000fe40000011605 */
[----:B--2---:R-:W-:-:S05]  /*0080*/  IADD3 R4, PT, PT, -R4, UR4, RZ ;  /* 0x0000000404047c10 */ /* 0x004fca000fffe1ff */
[----:B------:R-:W-:-:S05]  /*0090*/  IMAD R0, R4, R3, R3 ;  /* 0x0000000304007224 */ /* 0x000fca00078e0203 */
[----:B-1----:R-:W-:-:S13]  /*00a0*/  ISETP.GE.U32.AND P0, PT, R7, R0, PT ;  /* 0x000000000700720c */ /* 0x002fda0003f06070 */
[----:B------:R-:W-:Y:S05]  /*00b0*/  @P0 BRA `(.L_x_1) ;  /* 0x0000000000240947 */ /* 0x000fea0003800000 */
[----:B------:R-:W0:Y:S01]  /*00c0*/  S2R R11, SR_CgaCtaId ;  /* 0x00000000000b7919 */ /* 0x000e220000008800 */
[----:B------:R-:W-:Y:S01]  /*00d0*/  MOV R2, 0x400 ;  /* 0x0000040000027802 */ /* 0x000fe20000000f00 */
[----:B------:R-:W-:-:S03]  /*00e0*/  IMAD.MOV.U32 R9, RZ, RZ, R7 ;  /* 0x000000ffff097224 */ /* 0x000fc600078e0007 */
[----:B0-----:R-:W-:-:S07]  /*00f0*/  LEA R2, R11, R2, 0x18 ;  /* 0x000000020b027211 */ /* 0x001fce00078ec0ff */
.L_x_2:
[----:B------:R-:W-:Y:S02]  /*0100*/  IMAD R8, R9, 0x4, R2 ;  /* 0x0000000409087824 */ /* 0x000fe400078e0202 */
[----:B------:R-:W-:-:S03]  /*0110*/  IMAD.IADD R9, R6, 0x1, R9 ;  /* 0x0000000106097824 */ /* 0x000fc600078e0209 */
[----:B------:R0:W-:Y:S02]  /*0120*/  STS [R8], RZ ;  /* 0x000000ff08007388 */ /* 0x0001e40000000800 */
[----:B------:R-:W-:-:S13]  /*0130*/  ISETP.GE.U32.AND P0, PT, R9, R0, PT ;  /* 0x000000000900720c */ /* 0x000fda0003f06070 */
[----:B0-----:R-:W-:Y:S05]  /*0140*/  @!P0 BRA `(.L_x_2) ;  /* 0xfffffffc00ec8947 */ /* 0x001fea000383ffff */
.L_x_1:
[----:B------:R-:W-:Y:S05]  /*0150*/  BSYNC.RECONVERGENT B0 ;  /* 0x0000000000007941 */ /* 0x000fea0003800200 */
.L_x_0:
[----:B------:R-:W0:Y:S01]  /*0160*/  S2UR UR4, SR_CTAID.X ;  /* 0x00000000000479c3 */ /* 0x000e220000002500 */
[----:B------:R-:W1:Y:S01]  /*0170*/  LDCU UR6, c[0x0][0x370] ;  /* 0x00006e00ff0677ac */ /* 0x000e620008000800 */
[----:B------:R-:W-:Y:S01]  /*0180*/  SHF.R.U32.HI R9, RZ, 0x5, R7 ;  /* 0x00000005ff097819 */ /* 0x000fe20000011607 */
[----:B------:R-:W-:-:S05]  /*0190*/  VIADD R2, R4, 0x1 ;  /* 0x0000000104027836 */ /* 0x000fca0000000000 */
[----:B------:R-:W-:Y:S01]  /*01a0*/  BAR.SYNC.DEFER_BLOCKING 0x0 ;  /* 0x0000000000007b1d */ /* 0x000fe20000010000 */
[----:B------:R-:W-:-:S07]  /*01b0*/  IMAD R0, R2, R9, RZ ;  /* 0x0000000902007224 */ /* 0x000fce00078e02ff */
[----:B------:R-:W2:Y:S01]  /*01c0*/  LDC R17, c[0x0][0x390] ;  /* 0x0000e400ff117b82 */ /* 0x000ea20000000800 */
[----:B------:R-:W3:Y:S01]  /*01d0*/  LDCU.64 UR8, c[0x0][0x358] ;  /* 0x00006b00ff0877ac */ /* 0x000ee20008000a00 */
[----:B------:R-:W-:Y:S01]  /*01e0*/  BSSY B0, `(.L_x_3) ;  /* 0x00000a4000007945 */ /* 0x000fe20003800000 */
[----:B------:R-:W4:Y:S05]  /*01f0*/  LDCU UR7, c[0x0][0x394] ;  /* 0x00007280ff0777ac */ /* 0x000f2a0008000800 */
[----:B------:R-:W5:Y:S01]  /*0200*/  S2UR UR5, SR_CgaCtaId ;  /* 0x00000000000579c3 */ /* 0x000f620000008800 */
[----:B------:R-:W2:Y:S01]  /*0210*/  LDCU.64 UR10, c[0x0][0x380] ;  /* 0x00007000ff0a77ac */ /* 0x000ea20008000a00 */
[C---:B-1----:R-:W-:Y:S01]  /*0220*/  IMAD.WIDE.U32 R12, R6.reuse, UR6, RZ ;  /* 0x00000006060c7c25 */ /* 0x042fe2000f8e00ff */
[----:B------:R-:W1:Y:S03]  /*0230*/  LDCU.64 UR12, c[0x0][0x380] ;  /* 0x00007000ff0c77ac */ /* 0x000e660008000a00 */
[----:B0-----:R-:W-:Y:S01]  /*0240*/  IMAD.WIDE.U32 R14, R6, UR4, RZ ;  /* 0x00000004060e7c25 */ /* 0x001fe2000f8e00ff */
[----:B------:R-:W-:-:S02]  /*0250*/  UMOV UR4, 0x400 ;  /* 0x0000040000047882 */ /* 0x000fc40000000000 */
[----:B------:R-:W-:Y:S02]  /*0260*/  IADD3 R16, P0, PT, R7, R14, RZ ;  /* 0x0000000e07107210 */ /* 0x000fe40007f1e0ff */
[----:B--2---:R-:W-:-:S03]  /*0270*/  SHF.R.U32.HI R17, RZ, 0x4, R17 ;  /* 0x00000004ff117819 */ /* 0x004fc60000011611 */
[----:B------:R-:W-:Y:S01]  /*0280*/  IMAD.X R18, RZ, RZ, R15, P0 ;  /* 0x000000ffff127224 */ /* 0x000fe200000e060f */
[----:B------:R-:W-:-:S04]  /*0290*/  ISETP.GE.U32.AND P0, PT, R16, R17, PT ;  /* 0x000000111000720c */ /* 0x000fc80003f06070 */
[----:B------:R-:W-:Y:S01]  /*02a0*/  ISETP.GE.U32.AND.EX P0, PT, R18, RZ, PT, P0 ;  /* 0x000000ff1200720c */ /* 0x000fe20003f06100 */
[----:B-----5:R-:W-:-:S06]  /*02b0*/  ULEA UR4, UR5, UR4, 0x18 ;  /* 0x0000000405047291 */ /* 0x020fcc000f8ec0ff */
[----:B------:R-:W-:-:S06]  /*02c0*/  LEA R0, R0, UR4, 0x2 ;  /* 0x0000000400007c11 */ /* 0x000fcc000f8e10ff */
[----:B-1-34-:R-:W-:Y:S05]  /*02d0*/  @P0 BRA `(.L_x_4) ;  /* 0x0000000800500947 */ /* 0x01afea0003800000 */
[----:B------:R-:W-:Y:S02]  /*02e0*/  IMAD.MOV.U32 R19, RZ, RZ, R16 ;  /* 0x000000ffff137224 */ /* 0x000fe400078e0010 */
[----:B------:R-:W-:-:S07]  /*02f0*/  IMAD.MOV.U32 R20, RZ, RZ, R18 ;  /* 0x000000ffff147224 */ /* 0x000fce00078e0012 */
.L_x_37:
[C---:B------:R-:W-:Y:S01]  /*0300*/  LEA R8, P0, R19.reuse, UR10, 0x4 ;  /* 0x0000000a13087c11 */ /* 0x040fe2000f8020ff */
[----:B0-----:R-:W0:Y:S03]  /*0310*/  LDC R21, c[0x0][0x394] ;  /* 0x0000e500ff157b82 */ /* 0x001e260000000800 */
[----:B-1----:R-:W-:-:S06]  /*0320*/  LEA.HI.X R9, R19, UR11, R20, 0x4, P0 ;  /* 0x0000000b13097c11 */ /* 0x002fcc00080f2414 */
[----:B--2---:R-:W2:Y:S01]  /*0330*/  LDG.E.128.CONSTANT R8, desc[UR8][R8.64] ;  /* 0x0000000808087981 */ /* 0x004ea2000c1e9d00 */
[----:B------:R-:W-:Y:S01]  /*0340*/  IADD3 R19, P0, PT, R12, R19, RZ ;  /* 0x000000130c137210 */ /* 0x000fe20007f1e0ff */
[----:B------:R-:W-:Y:S05]  /*0350*/  YIELD ;  /* 0x0000000000007946 */ /* 0x000fea0003800000 */
[----:B------:R-:W-:Y:S01]  /*0360*/  BSSY.RECONVERGENT B1, `(.L_x_5) ;  /* 0x000001a000017945 */ /* 0x000fe20003800200 */
[----:B------:R-:W-:Y:S02]  /*0370*/  ISETP.GE.U32.AND P1, PT, R19, R17, PT ;  /* 0x000000111300720c */ /* 0x000fe40003f26070 */
[----:B--2---:R-:W-:-:S02]  /*0380*/  LOP3.LUT R26, R8, 0xff, RZ, 0xc0, !PT ;  /* 0x000000ff081a7812 */ /* 0x004fc400078ec0ff */
[--C-:B---3--:R-:W-:Y:S02]  /*0390*/  SHF.R.U32.HI R22, RZ, 0x8, R8.reuse ;  /* 0x00000008ff167819 */ /* 0x108fe40000011608 */
[----:B------:R-:W-:Y:S01]  /*03a0*/  SHF.R.U32.HI R24, RZ, 0x10, R8 ;  /* 0x00000010ff187819 */ /* 0x000fe20000011608 */
[----:B0-----:R-:W-:Y:S01]  /*03b0*/  IMAD.IADD R29, R26, 0x1, -R21 ;  /* 0x000000011a1d7824 */ /* 0x001fe200078e0a15 */
[----:B------:R-:W-:Y:S02]  /*03c0*/  LOP3.LUT R22, R22, 0xff, RZ, 0xc0, !PT ;  /* 0x000000ff16167812 */ /* 0x000fe400078ec0ff */
[----:B------:R-:W-:Y:S02]  /*03d0*/  SHF.R.U32.HI R25, RZ, 0x8, R9 ;  /* 0x00000008ff197819 */ /* 0x000fe40000011609 */
[----:B------:R-:W-:Y:S01]  /*03e0*/  ISETP.GE.U32.AND P6, PT, R29, R2, PT ;  /* 0x000000021d00720c */ /* 0x000fe20003fc6070 */
[----:B------:R-:W-:Y:S01]  /*03f0*/  IMAD.IADD R22, R22, 0x1, -R21 ;  /* 0x0000000116167824 */ /* 0x000fe200078e0a15 */
[----:B----4-:R-:W-:-:S02]  /*0400*/  LEA.HI R23, R8, -R21, RZ, 0x8 ;  /* 0x8000001508177211 */ /* 0x010fc400078f40ff */
[----:B------:R-:W-:Y:S02]  /*0410*/  LOP3.LUT R24, R24, 0xff, RZ, 0xc0, !PT ;  /* 0x000000ff18187812 */ /* 0x000fe400078ec0ff */
[----:B------:R-:W-:Y:S02]  /*0420*/  LOP3.LUT R8, R9, 0xff, RZ, 0xc0, !PT ;  /* 0x000000ff09087812 */ /* 0x000fe400078ec0ff */
[----:B------:R-:W-:Y:S01]  /*0430*/  LOP3.LUT R26, R25, 0xff, RZ, 0xc0, !PT ;  /* 0x000000ff191a7812 */ /* 0x000fe200078ec0ff */
[--C-:B------:R-:W-:Y:S01]  /*0440*/  IMAD.IADD R24, R24, 0x1, -R21.reuse ;  /* 0x0000000118187824 */ /* 0x100fe200078e0a15 */
[-C--:B------:R-:W-:Y:S01]  /*0450*/  ISETP.GE.U32.AND P5, PT, R22, R2.reuse, PT ;  /* 0x000000021600720c */ /* 0x080fe20003fa6070 */
[--C-:B------:R-:W-:Y:S01]  /*0460*/  IMAD.IADD R25, R8, 0x1, -R21.reuse ;  /* 0x0000000108197824 */ /* 0x100fe200078e0a15 */
[----:B------:R-:W-:Y:S01]  /*0470*/  ISETP.GE.U32.AND P2, PT, R23, R2, PT ;  /* 0x000000021700720c */ /* 0x000fe20003f46070 */
[----:B------:R-:W-:Y:S01]  /*0480*/  IMAD.IADD R27, R26, 0x1, -R21 ;  /* 0x000000011a1b7824 */ /* 0x000fe200078e0a15 */
[----:B------:R-:W-:-:S02]  /*0490*/  P2R R8, PR, RZ, 0x20 ;  /* 0x00000020ff087803 */ /* 0x000fc40000000000 */
[-C--:B------:R-:W-:Y:S02]  /*04a0*/  ISETP.GE.U32.AND P3, PT, R25, R2.reuse, PT ;  /* 0x000000021900720c */ /* 0x080fe40003f66070 */
[-C--:B------:R-:W-:Y:S02]  /*04b0*/  ISETP.GE.U32.AND P4, PT, R24, R2.reuse, PT ;  /* 0x000000021800720c */ /* 0x080fe40003f86070 */
[----:B------:R-:W-:Y:S01]  /*04c0*/  ISETP.GE.U32.AND P5, PT, R27, R2, PT ;  /* 0x000000021b00720c */ /* 0x000fe20003fa6070 */
[----:B------:R-:W-:-:S12]  /*04d0*/  @P6 BRA `(.L_x_6) ;  /* 0x0000000000086947 */ /* 0x000fd80003800000 */
[----:B------:R-:W-:-:S05]  /*04e0*/  IMAD R29, R29, 0x4, R0 ;  /* 0x000000041d1d7824 */ /* 0x000fca00078e0200 */
[----:B------:R0:W-:Y:S02]  /*04f0*/  ATOMS.POPC.INC.32 RZ, [R29+URZ] ;  /* 0x000000001dff7f8c */ /* 0x0001e4000d8000ff */
.L_x_6:
[----:B------:R-:W-:Y:S05]  /*0500*/  BSYNC.RECONVERGENT B1 ;  /* 0x0000000000017941 */ /* 0x000fea0003800200 */
.L_x_5:
[----:B------:R-:W-:Y:S01]  /*0510*/  ISETP.NE.AND P6, PT, R8, RZ, PT ;  /* 0x000000ff0800720c */ /* 0x000fe20003fc5270 */
[----:B------:R-:W-:-:S12]  /*0520*/  BSSY.RECONVERGENT B1, `(.L_x_7) ;  /* 0x0000004000017945 */ /* 0x000fd80003800200 */
[----:B------:R-:W-:Y:S05]  /*0530*/  @P6 BRA `(.L_x_8) ;  /* 0x0000000000086947 */ /* 0x000fea0003800000 */
[----:B------:R-:W-:-:S05]  /*0540*/  IMAD R22, R22, 0x4, R0 ;  /* 0x0000000416167824 */ /* 0x000fca00078e0200 */
[----:B------:R1:W-:Y:S02]  /*0550*/  ATOMS.POPC.INC.32 RZ, [R22+URZ] ;  /* 0x0000000016ff7f8c */ /* 0x0003e4000d8000ff */
.L_x_8:
[----:B------:R-:W-:Y:S05]  /*0560*/  BSYNC.RECONVERGENT B1 ;  /* 0x0000000000017941 */ /* 0x000fea0003800200 */
.L_x_7:
[----:B------:R-:W-:Y:S04]  /*0570*/  BSSY.RECONVERGENT B1, `(.L_x_9) ;  /* 0x0000004000017945 */ /* 0x000fe80003800200 */
[----:B------:R-:W-:Y:S05]  /*0580*/  @P4 BRA `(.L_x_10) ;  /* 0x0000000000084947 */ /* 0x000fea0003800000 */
[----:B------:R-:W-:-:S05]  /*0590*/  IMAD R24, R24, 0x4, R0 ;  /* 0x0000000418187824 */ /* 0x000fca00078e0200 */
[----:B------:R2:W-:Y:S02]  /*05a0*/  ATOMS.POPC.INC.32 RZ, [R24+URZ] ;  /* 0x0000000018ff7f8c */ /* 0x0005e4000d8000ff */
.L_x_10:
[----:B------:R-:W-:Y:S05]  /*05b0*/  BSYNC.RECONVERGENT B1 ;  /* 0x0000000000017941 */ /* 0x000fea0003800200 */
.L_x_9:
[----:B------:R-:W-:Y:S01]  /*05c0*/  BSSY.RECONVERGENT B1, `(.L_x_11) ;  /* 0x0000005000017945 */ /* 0x000fe20003800200 */
[----:B------:R-:W-:-:S03]  /*05d0*/  SHF.R.U32.HI R8, RZ, 0x10, R9 ;  /* 0x00000010ff087819 */ /* 0x000fc60000011609 */
[----:B------:R-:W-:Y:S05]  /*05e0*/  @P2 BRA `(.L_x_12) ;  /* 0x0000000000082947 */ /* 0x000fea0003800000 */
[----:B------:R-:W-:-:S05]  /*05f0*/  IMAD R23, R23, 0x4, R0 ;  /* 0x0000000417177824 */ /* 0x000fca00078e0200 */
[----:B------:R3:W-:Y:S02]  /*0600*/  ATOMS.POPC.INC.32 RZ, [R23+URZ] ;  /* 0x0000000017ff7f8c */ /* 0x0007e4000d8000ff */
.L_x_12:
[----:B------:R-:W-:Y:S05]  /*0610*/  BSYNC.RECONVERGENT B1 ;  /* 0x0000000000017941 */ /* 0x000fea0003800200 */
.L_x_11:
[----:B------:R-:W-:Y:S04]  /*0620*/  BSSY.RECONVERGENT B1, `(.L_x_13) ;  /* 0x0000004000017945 */ /* 0x000fe80003800200 */
[----:B------:R-:W-:Y:S05]  /*0630*/  @P3 BRA `(.L_x_14) ;  /* 0x0000000000083947 */ /* 0x000fea0003800000 */
[----:B------:R-:W-:-:S05]  /*0640*/  IMAD R25, R25, 0x4, R0 ;  /* 0x0000000419197824 */ /* 0x000fca00078e0200 */
[----:B------:R4:W-:Y:S02]  /*0650*/  ATOMS.POPC.INC.32 RZ, [R25+URZ] ;  /* 0x0000000019ff7f8c */ /* 0x0009e4000d8000ff */
.L_x_14:
[----:B------:R-:W-:Y:S05]  /*0660*/  BSYNC.RECONVERGENT B1 ;  /* 0x0000000000017941 */ /* 0x000fea0003800200 */
.L_x_13:
[----:B------:R-:W-:Y:S04]  /*0670*/  BSSY.RECONVERGENT B1, `(.L_x_15) ;  /* 0x0000004000017945 */ /* 0x000fe80003800200 */
[----:B------:R-:W-:Y:S05]  /*0680*/  @P5 BRA `(.L_x_16) ;  /* 0x0000000000085947 */ /* 0x000fea0003800000 */
[----:B------:R-:W-:-:S05]  /*0690*/  IMAD R27, R27, 0x4, R0 ;  /* 0x000000041b1b7824 */ /* 0x000fca00078e0200 */
[----:B------:R0:W-:Y:S02]  /*06a0*/  ATOMS.POPC.INC.32 RZ, [R27+URZ] ;  /* 0x000000001bff7f8c */ /* 0x0001e4000d8000ff */
.L_x_16:
[----:B------:R-:W-:Y:S05]  /*06b0*/  BSYNC.RECONVERGENT B1 ;  /* 0x0000000000017941 */ /* 0x000fea0003800200 */
.L_x_15:
[----:B------:R-:W-:Y:S01]  /*06c0*/  LOP3.LUT R8, R8, 0xff, RZ, 0xc0, !PT ;  /* 0x000000ff08087812 */ /* 0x000fe200078ec0ff */
[----:B------:R-:W-:Y:S01]  /*06d0*/  BSSY.RECONVERGENT B1, `(.L_x_17) ;  /* 0x000001b000017945 */ /* 0x000fe20003800200 */
[----:B------:R-:W-:Y:S02]  /*06e0*/  LOP3.LUT R26, R10, 0xff, RZ, 0xc0, !PT ;  /* 0x000000ff0a1a7812 */ /* 0x000fe400078ec0ff */
[--C-:B------:R-:W-:Y:S01]  /*06f0*/  SHF.R.U32.HI R28, RZ, 0x8, R10.reuse ;  /* 0x00000008ff1c7819 */ /* 0x100fe2000001160a */
[--C-:B------:R-:W-:Y:S01]  /*0700*/  IMAD.IADD R8, R8, 0x1, -R21.reuse ;  /* 0x0000000108087824 */ /* 0x100fe200078e0a15 */
[----:B-1----:R-:W-:Y:S01]  /*0710*/  SHF.R.U32.HI R22, RZ, 0x10, R10 ;  /* 0x00000010ff167819 */ /* 0x002fe2000001160a */
[----:B0-----:R-:W-:Y:S01]  /*0720*/  IMAD.IADD R29, R26, 0x1, -R21 ;  /* 0x000000011a1d7824 */ /* 0x001fe200078e0a15 */
[----:B---3--:R-:W-:Y:S02]  /*0730*/  LEA.HI R23, R10, -R21, RZ, 0x8 ;  /* 0x800000150a177211 */ /* 0x008fe400078f40ff */
[----:B------:R-:W-:-:S02]  /*0740*/  ISETP.GE.U32.AND P2, PT, R8, R2, PT ;  /* 0x000000020800720c */ /* 0x000fc40003f46070 */
[--C-:B--2---:R-:W-:Y:S02]  /*0750*/  SHF.R.U32.HI R24, RZ, 0x8, R11.reuse ;  /* 0x00000008ff187819 */ /* 0x104fe4000001160b */
[----:B------:R-:W-:Y:S02]  /*0760*/  SHF.R.U32.HI R10, RZ, 0x10, R11 ;  /* 0x00000010ff0a7819 */ /* 0x000fe4000001160b */
[----:B------:R-:W-:Y:S02]  /*0770*/  LOP3.LUT R28, R28, 0xff, RZ, 0xc0, !PT ;  /* 0x000000ff1c1c7812 */ /* 0x000fe400078ec0ff */
[----:B------:R-:W-:Y:S02]  /*0780*/  LOP3.LUT R22, R22, 0xff, RZ, 0xc0, !PT ;  /* 0x000000ff16167812 */ /* 0x000fe400078ec0ff */
[----:B------:R-:W-:Y:S01]  /*0790*/  LOP3.LUT R24, R24, 0xff, RZ, 0xc0, !PT ;  /* 0x000000ff18187812 */ /* 0x000fe200078ec0ff */
[--C-:B----4-:R-:W-:Y:S01]  /*07a0*/  IMAD.IADD R25, R28, 0x1, -R21.reuse ;  /* 0x000000011c197824 */ /* 0x110fe200078e0a15 */
[----:B------:R-:W-:Y:S01]  /*07b0*/  LOP3.LUT R10, R10, 0xff, RZ, 0xc0, !PT ;  /* 0x000000ff0a0a7812 */ /* 0x000fe200078ec0ff */
[--C-:B------:R-:W-:Y:S01]  /*07c0*/  IMAD.IADD R22, R22, 0x1, -R21.reuse ;  /* 0x0000000116167824 */ /* 0x100fe200078e0a15 */
[----:B------:R-:W-:Y:S01]  /*07d0*/  LOP3.LUT R26, R11, 0xff, RZ, 0xc0, !PT ;  /* 0x000000ff0b1a7812 */ /* 0x000fe200078ec0ff */
[--C-:B------:R-:W-:Y:S01]  /*07e0*/  IMAD.IADD R24, R24, 0x1, -R21.reuse ;  /* 0x0000000118187824 */ /* 0x100fe200078e0a15 */
[----:B------:R-:W-:Y:S01]  /*07f0*/  LEA.HI R9, R9, -R21, RZ, 0x8 ;  /* 0x8000001509097211 */ /* 0x000fe200078f40ff */
[--C-:B------:R-:W-:Y:S01]  /*0800*/  IMAD.IADD R10, R10, 0x1, -R21.reuse ;  /* 0x000000010a0a7824 */ /* 0x100fe200078e0a15 */
[-C--:B------:R-:W-:Y:S01]  /*0810*/  ISETP.GE.U32.AND P4, PT, R29, R2.reuse, PT ;  /* 0x000000021d00720c */ /* 0x080fe20003f86070 */
[----:B------:R-:W-:Y:S01]  /*0820*/  IMAD.IADD R27, R26, 0x1, -R21 ;  /* 0x000000011a1b7824 */ /* 0x000fe200078e0a15 */
[----:B------:R-:W-:-:S02]  /*0830*/  ISETP.GE.U32.AND P3, PT, R9, R2, PT ;  /* 0x000000020900720c */ /* 0x000fc40003f66070 */
[----:B------:R-:W-:Y:S01]  /*0840*/  LEA.HI R11, R11, -R21, RZ, 0x8 ;  /* 0x800000150b0b7211 */ /* 0x000fe200078f40ff */
[----:B------:R-:W-:Y:S10]  /*0850*/  @P2 BRA `(.L_x_18) ;  /* 0x0000000000082947 */ /* 0x000ff40003800000 */
[----:B------:R-:W-:-:S05]  /*0860*/  IMAD R8, R8, 0x4, R0 ;  /* 0x0000000408087824 */ /* 0x000fca00078e0200 */
[----:B------:R0:W-:Y:S02]  /*0870*/  ATOMS.POPC.INC.32 RZ, [R8+URZ] ;  /* 0x0000000008ff7f8c */ /* 0x0001e4000d8000ff */
.L_x_18:
[----:B------:R-:W-:Y:S05]  /*0880*/  BSYNC.RECONVERGENT B1 ;  /* 0x0000000000017941 */ /* 0x000fea0003800200 */
.L_x_17:
[----:B------:R-:W-:Y:S04]  /*0890*/  BSSY.RECONVERGENT B1, `(.L_x_19) ;  /* 0x0000004000017945 */ /* 0x000fe80003800200 */
[----:B------:R-:W-:Y:S05]  /*08a0*/  @P3 BRA `(.L_x_20) ;  /* 0x0000000000083947 */ /* 0x000fea0003800000 */
[----:B------:R-:W-:-:S05]  /*08b0*/  IMAD R9, R9, 0x4, R0 ;  /* 0x0000000409097824 */ /* 0x000fca00078e0200 */
[----:B------:R1:W-:Y:S02]  /*08c0*/  ATOMS.POPC.INC.32 RZ, [R9+URZ] ;  /* 0x0000000009ff7f8c */ /* 0x0003e4000d8000ff */
.L_x_20:
[----:B------:R-:W-:Y:S05]  /*08d0*/  BSYNC.RECONVERGENT B1 ;  /* 0x0000000000017941 */ /* 0x000fea0003800200 */
.L_x_19:
[----:B------:R-:W-:Y:S01]  /*08e0*/  BSSY.RECONVERGENT B1, `(.L_x_21) ;  /* 0x0000005000017945 */ /* 0x000fe20003800200 */
[----:B------:R-:W-:-:S03]  /*08f0*/  IMAD.X R20, R13, 0x1, R20, P0 ;  /* 0x000000010d147824 */ /* 0x000fc600000e0614 */
[----:B------:R-:W-:Y:S05]  /*0900*/  @P4 BRA `(.L_x_22) ;  /* 0x0000000000084947 */ /* 0x000fea0003800000 */
[----:B------:R-:W-:-:S05]  /*0910*/  IMAD R29, R29, 0x4, R0 ;  /* 0x000000041d1d7824 */ /* 0x000fca00078e0200 */
[----:B------:R2:W-:Y:S02]  /*0920*/  ATOMS.POPC.INC.32 RZ, [R29+URZ] ;  /* 0x000000001dff7f8c */ /* 0x0005e4000d8000ff */
.L_x_22:
[----:B------:R-:W-:Y:S05]  /*0930*/  BSYNC.RECONVERGENT B1 ;  /* 0x0000000000017941 */ /* 0x000fea0003800200 */
.L_x_21:
[-C--:B------:R-:W-:Y:S01]  /*0940*/  ISETP.GE.U32.AND P6, PT, R25, R2.reuse, PT ;  /* 0x000000021900720c */ /* 0x080fe20003fc6070 */
[----:B------:R-:W-:Y:S01]  /*0950*/  BSSY.RECONVERGENT B1, `(.L_x_23) ;  /* 0x000000c000017945 */ /* 0x000fe20003800200 */
[-C--:B------:R-:W-:Y:S02]  /*0960*/  ISETP.GE.U32.AND P5, PT, R22, R2.reuse, PT ;  /* 0x000000021600720c */ /* 0x080fe40003fa6070 */
[----:B------:R-:W-:Y:S02]  /*0970*/  ISETP.GE.U32.AND.EX P0, PT, R20, RZ, PT, P1 ;  /* 0x000000ff1400720c */ /* 0x000fe40003f06110 */
[----:B0-----:R-:W-:Y:S02]  /*0980*/  P2R R8, PR, RZ, 0x20 ;  /* 0x00000020ff087803 */ /* 0x001fe40000000000 */
[-C--:B------:R-:W-:Y:S02]  /*0990*/  ISETP.GE.U32.AND P1, PT, R23, R2.reuse, PT ;  /* 0x000000021700720c */ /* 0x080fe40003f26070 */
[----:B------:R-:W-:-:S02]  /*09a0*/  ISETP.GE.U32.AND P2, PT, R11, R2, PT ;  /* 0x000000020b00720c */ /* 0x000fc40003f46070 */
[-C--:B------:R-:W-:Y:S02]  /*09b0*/  ISETP.GE.U32.AND P3, PT, R27, R2.reuse, PT ;  /* 0x000000021b00720c */ /* 0x080fe40003f66070 */
[-C--:B------:R-:W-:Y:S02]  /*09c0*/  ISETP.GE.U32.AND P4, PT, R24, R2.reuse, PT ;  /* 0x000000021800720c */ /* 0x080fe40003f86070 */
[----:B------:R-:W-:Y:S01]  /*09d0*/  ISETP.GE.U32.AND P5, PT, R10, R2, PT ;  /* 0x000000020a00720c */ /* 0x000fe20003fa6070 */
[----:B------:R-:W-:-:S12]  /*09e0*/  @P6 BRA `(.L_x_24) ;  /* 0x0000000000086947 */ /* 0x000fd80003800000 */
[----:B------:R-:W-:-:S05]  /*09f0*/  IMAD R25, R25, 0x4, R0 ;  /* 0x0000000419197824 */ /* 0x000fca00078e0200 */
[----:B------:R0:W-:Y:S02]  /*0a00*/  ATOMS.POPC.INC.32 RZ, [R25+URZ] ;  /* 0x0000000019ff7f8c */ /* 0x0001e4000d8000ff */
.L_x_24:
[----:B------:R-:W-:Y:S05]  /*0a10*/  BSYNC.RECONVERGENT B1 ;  /* 0x0000000000017941 */ /* 0x000fea0003800200 */
.L_x_23:
[----:B------:R-:W-:Y:S01]  /*0a20*/  ISETP.NE.AND P6, PT, R8, RZ, PT ;  /* 0x000000ff0800720c */ /* 0x000fe20003fc5270 */
[----:B------:R-:W-:-:S12]  /*0a30*/  BSSY.RECONVERGENT B1, `(.L_x_25) ;  /* 0x0000004000017945 */ /* 0x000fd80003800200 */
[----:B------:R-:W-:Y:S05]  /*0a40*/  @P6 BRA `(.L_x_26) ;  /* 0x0000000000086947 */ /* 0x000fea0003800000 */
[----:B------:R-:W-:-:S05]  /*0a50*/  IMAD R22, R22, 0x4, R0 ;  /* 0x0000000416167824 */ /* 0x000fca00078e0200 */
[----:B------:R3:W-:Y:S02]  /*0a60*/  ATOMS.POPC.INC.32 RZ, [R22+URZ] ;  /* 0x0000000016ff7f8c */ /* 0x0007e4000d8000ff */
.L_x_26:
[----:B------:R-:W-:Y:S05]  /*0a70*/  BSYNC.RECONVERGENT B1 ;  /* 0x0000000000017941 */ /* 0x000fea0003800200 */
.L_x_25:
[----:B------:R-:W-:Y:S04]  /*0a80*/  BSSY.RECONVERGENT B1, `(.L_x_27) ;  /* 0x0000004000017945 */ /* 0x000fe80003800200 */
[----:B------:R-:W-:Y:S05]  /*0a90*/  @P1 BRA `(.L_x_28) ;  /* 0x0000000000081947 */ /* 0x000fea0003800000 */
[----:B------:R-:W-:-:S05]  /*0aa0*/  IMAD R23, R23, 0x4, R0 ;  /* 0x0000000417177824 */ /* 0x000fca00078e0200 */
[----:B------:R4:W-:Y:S02]  /*0ab0*/  ATOMS.POPC.INC.32 RZ, [R23+URZ] ;  /* 0x0000000017ff7f8c */ /* 0x0009e4000d8000ff */
.L_x_28:
[----:B------:R-:W-:Y:S05]  /*0ac0*/  BSYNC.RECONVERGENT B1 ;  /* 0x0000000000017941 */ /* 0x000fea0003800200 */
.L_x_27:
[----:B------:R-:W-:Y:S04]  /*0ad0*/  BSSY.RECONVERGENT B1, `(.L_x_29) ;  /* 0x0000004000017945 */ /* 0x000fe80003800200 */
[----:B------:R-:W-:Y:S05]  /*0ae0*/  @P3 BRA `(.L_x_30) ;  /* 0x0000000000083947 */ /* 0x000fea0003800000 */
[----:B------:R-:W-:-:S05]  /*0af0*/  IMAD R27, R27, 0x4, R0 ;  /* 0x000000041b1b7824 */ /* 0x000fca00078e0200 */
[----:B------:R0:W-:Y:S02]  /*0b00*/  ATOMS.POPC.INC.32 RZ, [R27+URZ] ;  /* 0x000000001bff7f8c */ /* 0x0001e4000d8000ff */
.L_x_30:
[----:B------:R-:W-:Y:S05]  /*0b10*/  BSYNC.RECONVERGENT B1 ;  /* 0x0000000000017941 */ /* 0x000fea0003800200 */
.L_x_29:
[----:B------:R-:W-:Y:S04]  /*0b20*/  BSSY.RECONVERGENT B1, `(.L_x_31) ;  /* 0x0000004000017945 */ /* 0x000fe80003800200 */
[----:B------:R-:W-:Y:S05]  /*0b30*/  @P4 BRA `(.L_x_32) ;  /* 0x0000000000084947 */ /* 0x000fea0003800000 */
[----:B------:R-:W-:-:S05]  /*0b40*/  IMAD R24, R24, 0x4, R0 ;  /* 0x0000000418187824 */ /* 0x000fca00078e0200 */
[----:B------:R0:W-:Y:S02]  /*0b50*/  ATOMS.POPC.INC.32 RZ, [R24+URZ] ;  /* 0x0000000018ff7f8c */ /* 0x0001e4000d8000ff */
.L_x_32:
[----:B------:R-:W-:Y:S05]  /*0b60*/  BSYNC.RECONVERGENT B1 ;  /* 0x0000000000017941 */ /* 0x000fea0003800200 */
.L_x_31:
[----:B------:R-:W-:Y:S04]  /*0b70*/  BSSY.RECONVERGENT B1, `(.L_x_33) ;  /* 0x0000004000017945 */ /* 0x000fe80003800200 */
[----:B------:R-:W-:Y:S05]  /*0b80*/  @P5 BRA `(.L_x_34) ;  /* 0x0000000000085947 */ /* 0x000fea0003800000 */
[----:B------:R-:W-:-:S05]  /*0b90*/  IMAD R10, R10, 0x4, R0 ;  /* 0x000000040a0a7824 */ /* 0x000fca00078e0200 */
[----:B------:R0:W-:Y:S02]  /*0ba0*/  ATOMS.POPC.INC.32 RZ, [R10+URZ] ;  /* 0x000000000aff7f8c */ /* 0x0001e4000d8000ff */
.L_x_34:
[----:B------:R-:W-:Y:S05]  /*0bb0*/  BSYNC.RECONVERGENT B1 ;  /* 0x0000000000017941 */ /* 0x000fea0003800200 */
.L_x_33:
[----:B------:R-:W-:Y:S04]  /*0bc0*/  BSSY.RECONVERGENT B1, `(.L_x_35) ;  /* 0x0000004000017945 */ /* 0x000fe80003800200 */
[----:B------:R-:W-:Y:S05]  /*0bd0*/  @P2 BRA `(.L_x_36) ;  /* 0x0000000000082947 */ /* 0x000fea0003800000 */
[----:B------:R-:W-:-:S05]  /*0be0*/  IMAD R11, R11, 0x4, R0 ;  /* 0x000000040b0b7824 */ /* 0x000fca00078e0200 */
[----:B------:R0:W-:Y:S02]  /*0bf0*/  ATOMS.POPC.INC.32 RZ, [R11+URZ] ;  /* 0x000000000bff7f8c */ /* 0x0001e4000d8000ff */
.L_x_36:
[----:B------:R-:W-:Y:S05]  /*0c00*/  BSYNC.RECONVERGENT B1 ;  /* 0x0000000000017941 */ /* 0x000fea0003800200 */
.L_x_35:
[----:B------:R-:W-:Y:S05]  /*0c10*/  @!P0 BRA `(.L_x_37) ;  /* 0xfffffff400b88947 */ /* 0x000fea000383ffff */
.L_x_4:
[----:B------:R-:W-:Y:S05]  /*0c20*/  BSYNC B0 ;  /* 0x0000000000007941 */ /* 0x000fea0003800000 */
.L_x_3:
[----:B------:R-:W5:Y:S01]  /*0c30*/  LDC R20, c[0x0][0x390] ;  /* 0x0000e400ff147b82 */ /* 0x000f620000000800 */
[----:B------:R-:W-:-:S05]  /*0c40*/  IMAD.SHL.U32 R17, R17, 0x10, RZ ;  /* 0x0000001011117824 */ /* 0x000fca00078e00ff */
[----:B------:R-:W-:-:S05]  /*0c50*/  IADD3 R16, P0, PT, R17, R16, RZ ;  /* 0x0000001011107210 */ /* 0x000fca0007f1e0ff */
[----:B0-----:R-:W-:Y:S01]  /*0c60*/  IMAD.X R11, RZ, RZ, R18, P0 ;  /* 0x000000ffff0b7224 */ /* 0x001fe200000e0612 */
[----:B-----5:R-:W-:-:S04]  /*0c70*/  ISETP.GE.U32.AND P0, PT, R16, R20, PT ;  /* 0x000000141000720c */ /* 0x020fc80003f06070 */
[----:B------:R-:W-:-:S13]  /*0c80*/  ISETP.GE.U32.AND.EX P0, PT, R11, RZ, PT, P0 ;  /* 0x000000ff0b00720c */ /* 0x000fda0003f06100 */
[----:B------:R-:W-:Y:S05]  /*0c90*/  @P0 BRA `(.L_x_38) ;  /* 0x0000000400f00947 */ /* 0x000fea0003800000 */
[----:B------:R-:W-:Y:S01]  /*0ca0*/  IADD3 R8, P0, P1, R17, R12, R14 ;  /* 0x0000000c11087210 */ /* 0x000fe2000791e00e */
[----:B------:R-:W-:Y:S03]  /*0cb0*/  BSSY.RECONVERGENT B0, `(.L_x_39) ;  /* 0x0000029000007945 */ /* 0x000fe60003800200 */
[----:B------:R-:W-:Y:S02]  /*0cc0*/  IADD3.X R10, PT, PT, RZ, R13, R15, P0, P1 ;  /* 0x0000000dff0a7210 */ /* 0x000fe400007e240f */
[----:B-1----:R-:W-:-:S04]  /*0cd0*/  IADD3 R9, P0, PT, R8, R7, RZ ;  /* 0x0000000708097210 */ /* 0x002fc80007f1e0ff */
[CC--:B------:R-:W-:Y:S01]  /*0ce0*/  ISETP.GT.U32.AND P1, PT, R9.reuse, R20.reuse, PT ;  /* 0x000000140900720c */ /* 0x0c0fe20003f24070 */
[----:B------:R-:W-:Y:S01]  /*0cf0*/  IMAD.X R10, RZ, RZ, R10, P0 ;  /* 0x000000ffff0a7224 */ /* 0x000fe200000e060a */
[----:B------:R-:W-:-:S04]  /*0d00*/  ISETP.GE.U32.AND P0, PT, R9, R20, PT ;  /* 0x000000140900720c */ /* 0x000fc80003f06070 */
[C---:B------:R-:W-:Y:S02]  /*0d10*/  ISETP.GT.U32.AND.EX P1, PT, R10.reuse, RZ, PT, P1 ;  /* 0x000000ff0a00720c */ /* 0x040fe40003f24110 */
[C---:B------:R-:W-:Y:S02]  /*0d20*/  ISETP.GE.U32.AND.EX P0, PT, R10.reuse, RZ, PT, P0 ;  /* 0x000000ff0a00720c */ /* 0x040fe40003f06100 */
[----:B------:R-:W-:Y:S02]  /*0d30*/  SEL R19, R9, R20, P1 ;  /* 0x0000001409137207 */ /* 0x000fe40000800000 */
[----:B------:R-:W-:Y:S02]  /*0d40*/  SEL R8, RZ, 0x1, P0 ;  /* 0x00000001ff087807 */ /* 0x000fe40000000000 */
[----:B------:R-:W-:Y:S02]  /*0d50*/  SEL R21, R10, RZ, P1 ;  /* 0x000000ff0a157207 */ /* 0x000fe40000800000 */
[----:B------:R-:W-:-:S04]  /*0d60*/  IADD3 R19, P0, P1, R19, -R9, -R8 ;  /* 0x8000000913137210 */ /* 0x000fc8000791e808 */
[----:B------:R-:W-:-:S04]  /*0d70*/  IADD3.X R21, PT, PT, R21, -0x1, ~R10, P0, P1 ;  /* 0xffffffff15157810 */ /* 0x000fc800007e2c0a */
[----:B------:R-:W-:-:S04]  /*0d80*/  LOP3.LUT R9, R21, R13, RZ, 0xfc, !PT ;  /* 0x0000000d15097212 */ /* 0x000fc800078efcff */
[----:B------:R-:W-:Y:S01]  /*0d90*/  ISETP.NE.U32.AND P0, PT, R9, RZ, PT ;  /* 0x000000ff0900720c */ /* 0x000fe20003f05070 */
[----:B------:R-:W-:-:S12]  /*0da0*/  IMAD.MOV.U32 R9, RZ, RZ, R16 ;  /* 0x000000ffff097224 */ /* 0x000fd800078e0010 */
[----:B------:R-:W-:Y:S05]  /*0db0*/  @P0 BRA `(.L_x_40) ;  /* 0x0000000000500947 */ /* 0x000fea0003800000 */
[----:B------:R-:W0:Y:S01]  /*0dc0*/  I2F.U32.RP R10, R12 ;  /* 0x0000000c000a7306 */ /* 0x000e220000209000 */
[----:B------:R-:W-:Y:S01]  /*0dd0*/  IMAD.MOV R17, RZ, RZ, -R12 ;  /* 0x000000ffff117224 */ /* 0x000fe200078e0a0c */
[----:B------:R-:W-:-:S06]  /*0de0*/  ISETP.NE.U32.AND P2, PT, R12, RZ, PT ;  /* 0x000000ff0c00720c */ /* 0x000fcc0003f45070 */
[----:B0-----:R-:W0:Y:S02]  /*0df0*/  MUFU.RCP R10, R10 ;  /* 0x0000000a000a7308 */ /* 0x001e240000001000 */
[----:B0-----:R-:W-:-:S06]  /*0e00*/  VIADD R14, R10, 0xffffffe ;  /* 0x0ffffffe0a0e7836 */ /* 0x001fcc0000000000 */
[----:B------:R0:W1:Y:S02]  /*0e10*/  F2I.FTZ.U32.TRUNC.NTZ R15, R14 ;  /* 0x0000000e000f7305 */ /* 0x000064000021f000 */
[----:B0-----:R-:W-:Y:S02]  /*0e20*/  IMAD.MOV.U32 R14, RZ, RZ, RZ ;  /* 0x000000ffff0e7224 */ /* 0x001fe400078e00ff */
[----:B-1----:R-:W-:-:S04]  /*0e30*/  IMAD R17, R17, R15, RZ ;  /* 0x0000000f11117224 */ /* 0x002fc800078e02ff */
[----:B------:R-:W-:-:S06]  /*0e40*/  IMAD.HI.U32 R16, R15, R17, R14 ;  /* 0x000000110f107227 */ /* 0x000fcc00078e000e */
[----:B------:R-:W-:-:S04]  /*0e50*/  IMAD.HI.U32 R14, R16, R19, RZ ;  /* 0x00000013100e7227 */ /* 0x000fc800078e00ff */
[----:B------:R-:W-:-:S04]  /*0e60*/  IMAD.MOV R15, RZ, RZ, -R14 ;  /* 0x000000ffff0f7224 */ /* 0x000fc800078e0a0e */
[----:B------:R-:W-:Y:S02]  /*0e70*/  IMAD R19, R12, R15, R19 ;  /* 0x0000000f0c137224 */ /* 0x000fe400078e0213 */
[----:B------:R-:W-:-:S03]  /*0e80*/  IMAD.MOV.U32 R15, RZ, RZ, RZ ;  /* 0x000000ffff0f7224 */ /* 0x000fc600078e00ff */
[----:B------:R-:W-:-:S13]  /*0e90*/  ISETP.GE.U32.AND P0, PT, R19, R12, PT ;  /* 0x0000000c1300720c */ /* 0x000fda0003f06070 */
[----:B------:R-:W-:Y:S02]  /*0ea0*/  @P0 IMAD.IADD R19, R19, 0x1, -R12 ;  /* 0x0000000113130824 */ /* 0x000fe400078e0a0c */
[----:B------:R-:W-:-:S03]  /*0eb0*/  @P0 VIADD R14, R14, 0x1 ;  /* 0x000000010e0e0836 */ /* 0x000fc60000000000 */
[----:B------:R-:W-:-:S13]  /*0ec0*/  ISETP.GE.U32.AND P1, PT, R19, R12, PT ;  /* 0x0000000c1300720c */ /* 0x000fda0003f26070 */
[----:B------:R-:W-:Y:S01]  /*0ed0*/  @P1 VIADD R14, R14, 0x1 ;  /* 0x000000010e0e1836 */ /* 0x000fe20000000000 */
[----:B------:R-:W-:Y:S01]  /*0ee0*/  @!P2 LOP3.LUT R14, RZ, R12, RZ, 0x33, !PT ;  /* 0x0000000cff0ea212 */ /* 0x000fe200078e33ff */
[----:B------:R-:W-:Y:S06]  /*0ef0*/  BRA `(.L_x_41) ;  /* 0x0000000000107947 */ /* 0x000fec0003800000 */
.L_x_40:
[----:B------:R-:W-:-:S07]  /*0f00*/  MOV R10, 0xf20 ;  /* 0x00000f20000a7802 */ /* 0x000fce0000000f00 */
[----:B--234-:R-:W-:Y:S05]  /*0f10*/  CALL.REL.NOINC `($__internal_0_$__cuda_sm20_div_u64) ;  /* 0x0000000800cc7944 */ /* 0x01cfea0003c00000 */
[----:B------:R-:W-:Y:S02]  /*0f20*/  IMAD.MOV.U32 R14, RZ, RZ, R16 ;  /* 0x000000ffff0e7224 */ /* 0x000fe400078e0010 */
[----:B------:R-:W-:-:S07]  /*0f30*/  IMAD.MOV.U32 R15, RZ, RZ, R17 ;  /* 0x000000ffff0f7224 */ /* 0x000fce00078e0011 */
.L_x_41:
[----:B------:R-:W-:Y:S05]  /*0f40*/  BSYNC.RECONVERGENT B0 ;  /* 0x0000000000007941 */ /* 0x000fea0003800200 */
.L_x_39:
[----:B------:R-:W-:Y:S01]  /*0f50*/  IADD3 R17, P1, PT, R14, R8, RZ ;  /* 0x000000080e117210 */ /* 0x000fe20007f3e0ff */
[----:B------:R-:W-:Y:S03]  /*0f60*/  BSSY.RECONVERGENT B0, `(.L_x_42) ;  /* 0x000001b000007945 */ /* 0x000fe60003800200 */
[----:B------:R-:W-:Y:S01]  /*0f70*/  LOP3.LUT R8, R17, 0x3, RZ, 0xc0, !PT ;  /* 0x0000000311087812 */ /* 0x000fe200078ec0ff */
[----:B------:R-:W-:-:S03]  /*0f80*/  IMAD.X R18, RZ, RZ, R15, P1 ;  /* 0x000000ffff127224 */ /* 0x000fc600008e060f */
[----:B------:R-:W-:-:S04]  /*0f90*/  ISETP.NE.U32.AND P0, PT, R8, 0x3, PT ;  /* 0x000000030800780c */ /* 0x000fc80003f05070 */
[----:B------:R-:W-:-:S13]  /*0fa0*/  ISETP.NE.AND.EX P0, PT, RZ, RZ, PT, P0 ;  /* 0x000000ffff00720c */ /* 0x000fda0003f05300 */
[----:B------:R-:W-:Y:S05]  /*0fb0*/  @!P0 BRA `(.L_x_43) ;  /* 0x0000000000548947 */ /* 0x000fea0003800000 */
[----:B------:R-:W-:Y:S02]  /*0fc0*/  VIADD R8, R17, 0x1 ;  /* 0x0000000111087836 */ /* 0x000fe40000000000 */
[----:B------:R-:W-:Y:S02]  /*0fd0*/  IMAD.MOV.U32 R10, RZ, RZ, RZ ;  /* 0x000000ffff0a7224 */ /* 0x000fe400078e00ff */
[----:B------:R-:W-:Y:S01]  /*0fe0*/  IMAD.MOV.U32 R16, RZ, RZ, RZ ;  /* 0x000000ffff107224 */ /* 0x000fe200078e00ff */
[----:B------:R-:W-:-:S07]  /*0ff0*/  LOP3.LUT R19, R8, 0x3, RZ, 0xc0, !PT ;  /* 0x0000000308137812 */ /* 0x000fce00078ec0ff */
.L_x_46:
[----:B------:R-:W-:-:S04]  /*1000*/  IADD3 R14, P0, PT, R9, UR12, RZ ;  /* 0x0000000c090e7c10 */ /* 0x000fc8000ff1e0ff */
[----:B------:R-:W-:-:S05]  /*1010*/  IADD3.X R15, PT, PT, R11, UR13, RZ, P0, !PT ;  /* 0x0000000d0b0f7c10 */ /* 0x000fca00087fe4ff */
[----:B------:R-:W5:Y:S01]  /*1020*/  LDG.E.U8.CONSTANT R14, desc[UR8][R14.64] ;  /* 0x000000080e0e7981 */ /* 0x000f62000c1e9100 */
[----:B------:R-:W-:Y:S01]  /*1030*/  IADD3 R10, P0, PT, R10, 0x1, RZ ;  /* 0x000000010a0a7810 */ /* 0x000fe20007f1e0ff */
[----:B------:R-:W-:Y:S01]  /*1040*/  BSSY.RECONVERGENT B1, `(.L_x_44) ;  /* 0x000000a000017945 */ /* 0x000fe20003800200 */
[----:B------:R-:W-:-:S03]  /*1050*/  IADD3 R9, P2, PT, R12, R9, RZ ;  /* 0x000000090c097210 */ /* 0x000fc60007f5e0ff */
[----:B------:R-:W-:Y:S01]  /*1060*/  IMAD.X R16, RZ, RZ, R16, P0 ;  /* 0x000000ffff107224 */ /* 0x000fe200000e0610 */
[----:B------:R-:W-:-:S04]  /*1070*/  ISETP.NE.U32.AND P0, PT, R10, R19, PT ;  /* 0x000000130a00720c */ /* 0x000fc80003f05070 */
[----:B------:R-:W-:Y:S01]  /*1080*/  ISETP.NE.AND.EX P0, PT, R16, RZ, PT, P0 ;  /* 0x000000ff1000720c */ /* 0x000fe20003f05300 */
[----:B-----5:R-:W-:-:S05]  /*1090*/  VIADD R21, R14, -UR7 ;  /* 0x800000070e157c36 */ /* 0x020fca0008000000 */
[----:B------:R-:W-:-:S13]  /*10a0*/  ISETP.GE.U32.AND P1, PT, R21, R2, PT ;  /* 0x000000021500720c */ /* 0x000fda0003f26070 */
[----:B0-----:R-:W-:Y:S05]  /*10b0*/  @P1 BRA `(.L_x_45) ;  /* 0x0000000000081947 */ /* 0x001fea0003800000 */
[----:B------:R-:W-:-:S05]  /*10c0*/  IMAD R8, R21, 0x4, R0 ;  /* 0x0000000415087824 */ /* 0x000fca00078e0200 */
[----:B------:R0:W-:Y:S02]  /*10d0*/  ATOMS.POPC.INC.32 RZ, [R8+URZ] ;  /* 0x0000000008ff7f8c */ /* 0x0001e4000d8000ff */
.L_x_45:
[----:B------:R-:W-:Y:S05]  /*10e0*/  BSYNC.RECONVERGENT B1 ;  /* 0x0000000000017941 */ /* 0x000fea0003800200 */
.L_x_44:
[----:B------:R-:W-:Y:S01]  /*10f0*/  IMAD.X R11, R13, 0x1, R11, P2 ;  /* 0x000000010d0b7824 */ /* 0x000fe200010e060b */
[----:B------:R-:W-:Y:S06]  /*1100*/  @P0 BRA `(.L_x_46) ;  /* 0xfffffffc00bc0947 */ /* 0x000fec000383ffff */
.L_x_43:
[----:B------:R-:W-:Y:S05]  /*1110*/  BSYNC.RECONVERGENT B0 ;  /* 0x0000000000007941 */ /* 0x000fea0003800200 */
.L_x_42:
[----:B------:R-:W-:-:S04]  /*1120*/  ISETP.GE.U32.AND P0, PT, R17, 0x3, PT ;  /* 0x000000031100780c */ /* 0x000fc80003f06070 */
[----:B------:R-:W-:-:S13]  /*1130*/  ISETP.GE.U32.AND.EX P0, PT, R18, RZ, PT, P0 ;  /* 0x000000ff1200720c */ /* 0x000fda0003f06100 */
[----:B------:R-:W-:Y:S05]  /*1140*/  @!P0 BRA `(.L_x_38) ;  /* 0x0000000000c48947 */ /* 0x000fea0003800000 */
[----:B------:R-:W1:Y:S01]  /*1150*/  LDC R10, c[0x0][0x394] ;  /* 0x0000e500ff0a7b82 */ /* 0x000e620000000800 */
[----:B0-----:R-:W-:-:S07]  /*1160*/  SHF.L.U64.HI R8, R12, 0x2, R13 ;  /* 0x000000020c087819 */ /* 0x001fce000001020d */
.L_x_55:
[----:B0-----:R-:W0:Y:S02]  /*1170*/  LDCU.64 UR14, c[0x0][0x380] ;  /* 0x00007000ff0e77ac */ /* 0x001e240008000a00 */
[----:B0123--:R-:W-:-:S04]  /*1180*/  IADD3 R14, P0, PT, R9, UR14, RZ ;  /* 0x0000000e090e7c10 */ /* 0x00ffc8000ff1e0ff */
[----:B------:R-:W-:Y:S02]  /*1190*/  IADD3.X R15, PT, PT, R11, UR15, RZ, P0, !PT ;  /* 0x0000000f0b0f7c10 */ /* 0x000fe400087fe4ff */
[----:B------:R-:W-:-:S05]  /*11a0*/  IADD3 R16, P0, PT, R12, R14, RZ ;  /* 0x0000000e0c107210 */ /* 0x000fca0007f1e0ff */
[C---:B------:R-:W-:Y:S01]  /*11b0*/  IMAD.X R17, R13.reuse, 0x1, R15, P0 ;  /* 0x000000010d117824 */ /* 0x040fe200000e060f */
[C---:B------:R-:W-:Y:S01]  /*11c0*/  IADD3 R18, P0, PT, R12.reuse, R16, RZ ;  /* 0x000000100c127210 */ /* 0x040fe20007f1e0ff */
[----:B------:R-:W1:Y:S04]  /*11d0*/  LDG.E.U8.CONSTANT R15, desc[UR8][R14.64] ;  /* 0x000000080e0f7981 */ /* 0x000e68000c1e9100 */
[C---:B------:R-:W-:Y:S01]  /*11e0*/  IMAD.X R19, R13.reuse, 0x1, R17, P0 ;  /* 0x000000010d137824 */ /* 0x040fe200000e0611 */
[----:B------:R-:W-:Y:S01]  /*11f0*/  IADD3 R20, P0, PT, R12, R18, RZ ;  /* 0x000000120c147210 */ /* 0x000fe20007f1e0ff */
[----:B------:R-:W5:Y:S04]  /*1200*/  LDG.E.U8.CONSTANT R17, desc[UR8][R16.64] ;  /* 0x0000000810117981 */ /* 0x000f68000c1e9100 */
[----:B------:R-:W-:-:S02]  /*1210*/  IMAD.X R21, R13, 0x1, R19, P0 ;  /* 0x000000010d157824 */ /* 0x000fc400000e0613 */
[----:B------:R-:W2:Y:S04]  /*1220*/  LDG.E.U8.CONSTANT R19, desc[UR8][R18.64] ;  /* 0x0000000812137981 */ /* 0x000ea8000c1e9100 */
[----:B------:R-:W3:Y:S01]  /*1230*/  LDG.E.U8.CONSTANT R21, desc[UR8][R20.64] ;  /* 0x0000000814157981 */ /* 0x000ee2000c1e9100 */
[----:B------:R-:W-:Y:S01]  /*1240*/  BSSY.RECONVERGENT B0, `(.L_x_47) ;  /* 0x000000c000007945 */ /* 0x000fe20003800200 */
[----:B-1--4-:R-:W-:-:S05]  /*1250*/  IMAD.IADD R23, R15, 0x1, -R10 ;  /* 0x000000010f177824 */ /* 0x012fca00078e0a0a */
[-C--:B------:R-:W-:Y:S01]  /*1260*/  ISETP.GE.U32.AND P0, PT, R23, R2.reuse, PT ;  /* 0x000000021700720c */ /* 0x080fe20003f06070 */
[--C-:B-----5:R-:W-:Y:S02]  /*1270*/  IMAD.IADD R25, R17, 0x1, -R10.reuse ;  /* 0x0000000111197824 */ /* 0x120fe400078e0a0a */
[--C-:B--2---:R-:W-:Y:S02]  /*1280*/  IMAD.IADD R27, R19, 0x1, -R10.reuse ;  /* 0x00000001131b7824 */ /* 0x104fe400078e0a0a */
[----:B---3--:R-:W-:Y:S01]  /*1290*/  IMAD.IADD R29, R21, 0x1, -R10 ;  /* 0x00000001151d7824 */ /* 0x008fe200078e0a0a */
[-C--:B------:R-:W-:Y:S02]  /*12a0*/  ISETP.GE.U32.AND P1, PT, R25, R2.reuse, PT ;  /* 0x000000021900720c */ /* 0x080fe40003f26070 */
[-C--:B------:R-:W-:Y:S02]  /*12b0*/  ISETP.GE.U32.AND P2, PT, R27, R2.reuse, PT ;  /* 0x000000021b00720c */ /* 0x080fe40003f46070 */
[----:B------:R-:W-:-:S03]  /*12c0*/  ISETP.GE.U32.AND P3, PT, R29, R2, PT ;  /* 0x000000021d00720c */ /* 0x000fc60003f66070 */
[----:B------:R-:W-:Y:S10]  /*12d0*/  @P0 BRA `(.L_x_48) ;  /* 0x0000000000080947 */ /* 0x000ff40003800000 */
[----:B------:R-:W-:-:S05]  /*12e0*/  IMAD R14, R23, 0x4, R0 ;  /* 0x00000004170e7824 */ /* 0x000fca00078e0200 */
[----:B------:R0:W-:Y:S02]  /*12f0*/  ATOMS.POPC.INC.32 RZ, [R14+URZ] ;  /* 0x000000000eff7f8c */ /* 0x0001e4000d8000ff */
.L_x_48:
[----:B------:R-:W-:Y:S05]  /*1300*/  BSYNC.RECONVERGENT B0 ;  /* 0x0000000000007941 */ /* 0x000fea0003800200 */
.L_x_47:
[----:B------:R-:W-:Y:S04]  /*1310*/  BSSY.RECONVERGENT B0, `(.L_x_49) ;  /* 0x0000004000007945 */ /* 0x000fe80003800200 */
[----:B------:R-:W-:Y:S05]  /*1320*/  @P1 BRA `(.L_x_50) ;  /* 0x0000000000081947 */ /* 0x000fea0003800000 */
[----:B0-----:R-:W-:-:S05]  /*1330*/  IMAD R14, R25, 0x4, R0 ;  /* 0x00000004190e7824 */ /* 0x001fca00078e0200 */
[----:B------:R1:W-:Y:S02]  /*1340*/  ATOMS.POPC.INC.32 RZ, [R14+URZ] ;  /* 0x000000000eff7f8c */ /* 0x0003e4000d8000ff */
.L_x_50:
[----:B------:R-:W-:Y:S05]  /*1350*/  BSYNC.RECONVERGENT B0 ;  /* 0x0000000000007941 */ /* 0x000fea0003800200 */
.L_x_49:
[----:B------:R-:W-:Y:S04]  /*1360*/  BSSY.RECONVERGENT B0, `(.L_x_51) ;  /* 0x0000004000007945 */ /* 0x000fe80003800200 */
[----:B------:R-:W-:Y:S05]  /*1370*/  @P2 BRA `(.L_x_52) ;  /* 0x0000000000082947 */ /* 0x000fea0003800000 */
[----:B01----:R-:W-:-:S05]  /*1380*/  IMAD R14, R27, 0x4, R0 ;  /* 0x000000041b0e7824 */ /* 0x003fca00078e0200 */
[----:B------:R2:W-:Y:S02]  /*1390*/  ATOMS.POPC.INC.32 RZ, [R14+URZ] ;  /* 0x000000000eff7f8c */ /* 0x0005e4000d8000ff */
.L_x_52:
[----:B------:R-:W-:Y:S05]  /*13a0*/  BSYNC.RECONVERGENT B0 ;  /* 0x0000000000007941 */ /* 0x000fea0003800200 */
.L_x_51:
[----:B------:R-:W-:Y:S04]  /*13b0*/  BSSY.RECONVERGENT B0, `(.L_x_53) ;  /* 0x0000004000007945 */ /* 0x000fe80003800200 */
[----:B------:R-:W-:Y:S05]  /*13c0*/  @P3 BRA `(.L_x_54) ;  /* 0x0000000000083947 */ /* 0x000fea0003800000 */
[----:B012---:R-:W-:-:S05]  /*13d0*/  IMAD R14, R29, 0x4, R0 ;  /* 0x000000041d0e7824 */ /* 0x007fca00078e0200 */
[----:B------:R3:W-:Y:S02]  /*13e0*/  ATOMS.POPC.INC.32 RZ, [R14+URZ] ;  /* 0x000000000eff7f8c */ /* 0x0007e4000d8000ff */
.L_x_54:
[----:B------:R-:W-:Y:S05]  /*13f0*/  BSYNC.RECONVERGENT B0 ;  /* 0x0000000000007941 */ /* 0x000fea0003800200 */
.L_x_53:
[----:B------:R-:W4:Y:S01]  /*1400*/  LDCU UR5, c[0x0][0x390] ;  /* 0x00007200ff0577ac */ /* 0x000f220008000800 */
[----:B------:R-:W-:-:S05]  /*1410*/  LEA R9, P0, R12, R9, 0x2 ;  /* 0x000000090c097211 */ /* 0x000fca00078010ff */
[----:B------:R-:W-:Y:S01]  /*1420*/  IMAD.X R11, R11, 0x1, R8, P0 ;  /* 0x000000010b0b7824 */ /* 0x000fe200000e0608 */
[----:B----4-:R-:W-:-:S04]  /*1430*/  ISETP.GE.U32.AND P0, PT, R9, UR5, PT ;  /* 0x0000000509007c0c */ /* 0x010fc8000bf06070 */
[----:B------:R-:W-:-:S13]  /*1440*/  ISETP.GE.U32.AND.EX P0, PT, R11, RZ, PT, P0 ;  /* 0x000000ff0b00720c */ /* 0x000fda0003f06100 */
[----:B------:R-:W-:Y:S05]  /*1450*/  @!P0 BRA `(.L_x_55) ;  /* 0xfffffffc00448947 */ /* 0x000fea000383ffff */
.L_x_38:
[----:B------:R-:W-:Y:S05]  /*1460*/  WARPSYNC.ALL ;  /* 0x0000000000007948 */ /* 0x000fea0003800000 */
[----:B------:R-:W-:Y:S01]  /*1470*/  BAR.SYNC.DEFER_BLOCKING 0x0 ;  /* 0x0000000000007b1d */ /* 0x000fe20000010000 */
[----:B------:R-:W-:-:S13]  /*1480*/  ISETP.GE.U32.AND P0, PT, R7, R2, PT ;  /* 0x000000020700720c */ /* 0x000fda0003f06070 */
[----:B------:R-:W-:Y:S05]  /*1490*/  @P0 EXIT ;  /* 0x000000000000094d */ /* 0x000fea0003800000 */
[C---:B------:R-:W-:Y:S01]  /*14a0*/  LOP3.LUT R0, R3.reuse, 0x7, RZ, 0xc0, !PT ;  /* 0x0000000703007812 */ /* 0x040fe200078ec0ff */
[----:B0-----:R-:W-:Y:S01]  /*14b0*/  VIADD R8, R3, 0xffffffff ;  /* 0xffffffff03087836 */ /* 0x001fe20000000000 */
[----:B------:R-:W-:-:S03]  /*14c0*/  LOP3.LUT R16, R5, 0x60, RZ, 0xc0, !PT ;  /* 0x0000006005107812 */ /* 0x000fc600078ec0ff */
[----:B------:R-:W-:Y:S01]  /*14d0*/  VIADD R0, R0, 0xffffffff ;  /* 0xffffffff00007836 */ /* 0x000fe20000000000 */
[----:B------:R-:W-:-:S04]  /*14e0*/  ISETP.GE.U32.AND P0, PT, R8, 0x7, PT ;  /* 0x000000070800780c */ /* 0x000fc80003f06070 */
[----:B------:R-:W-:Y:S02]  /*14f0*/  ISETP.GE.U32.AND P1, PT, R0, 0x3, PT ;  /* 0x000000030000780c */ /* 0x000fe40003f26070 */
[C---:B------:R-:W-:Y:S02]  /*1500*/  LOP3.LUT R0, R3.reuse, 0x7fffff8, RZ, 0xc0, !PT ;  /* 0x07fffff803007812 */ /* 0x040fe400078ec0ff */
[----:B------:R-:W-:-:S03]  /*1510*/  LOP3.LUT R3, R3, 0x78, RZ, 0xc0, !PT ;  /* 0x0000007803037812 */ /* 0x000fc600078ec0ff */
[----:B------:R-:W-:-:S07]  /*1520*/  IMAD.MOV R0, RZ, RZ, -R0 ;  /* 0x000000ffff007224 */ /* 0x000fce00078e0a00 */
.L_x_63:
[----:B01----:R-:W-:Y:S01]  /*1530*/  CS2R R8, SRZ ;  /* 0x0000000000087805 */ /* 0x003fe2000001ff00 */
[----:B------:R-:W-:Y:S06]  /*1540*/  @!P0 BRA `(.L_x_56) ;  /* 0x0000000000908947 */ /* 0x000fec0003800000 */
[----:B------:R-:W-:Y:S02]  /*1550*/  LEA R11, R7, UR4, 0x2 ;  /* 0x00000004070b7c11 */ /* 0x000fe4000f8e10ff */
[----:B------:R-:W-:Y:S01]  /*1560*/  CS2R R8, SRZ ;  /* 0x0000000000087805 */ /* 0x000fe2000001ff00 */
[----:B------:R-:W-:-:S07]  /*1570*/  IMAD.MOV.U32 R10, RZ, RZ, R0 ;  /* 0x000000ffff0a7224 */ /* 0x000fce00078e0000 */
.L_x_57:
[----:B------:R-:W-:Y:S02]  /*1580*/  IMAD R12, R2, R9, R7 ;  /* 0x00000009020c7224 */ /* 0x000fe400078e0207 */
[----:B------:R-:W-:Y:S02]  /*1590*/  VIADD R10, R10, 0x8 ;  /* 0x000000080a0a7836 */ /* 0x000fe40000000000 */
[----:B------:R-:W-:Y:S01]  /*15a0*/  VIADD R9, R9, 0x8 ;  /* 0x0000000809097836 */ /* 0x000fe20000000000 */
[----:B------:R-:W-:Y:S02]  /*15b0*/  LEA R13, R12, UR4, 0x2 ;  /* 0x000000040c0d7c11 */ /* 0x000fe4000f8e10ff */
[----:B------:R-:W-:-:S03]  /*15c0*/  ISETP.NE.AND P2, PT, R10, RZ, PT ;  /* 0x000000ff0a00720c */ /* 0x000fc60003f45270 */
[--C-:B------:R-:W-:Y:S02]  /*15d0*/  IMAD R15, R2, 0x4, R13.reuse ;  /* 0x00000004020f7824 */ /* 0x100fe400078e020d */
[----:B------:R-:W-:Y:S02]  /*15e0*/  IMAD R12, R4, 0x4, R13 ;  /* 0x00000004040c7824 */ /* 0x000fe400078e020d */
[--C-:B------:R-:W-:Y:S01]  /*15f0*/  IMAD R17, R2, 0x4, R15.reuse ;  /* 0x0000000402117824 */ /* 0x100fe200078e020f */
[----:B------:R0:W-:Y:S01]  /*1600*/  LDS R13, [R11] ;  /* 0x000000000b0d7984 */ /* 0x0001e20000000800 */
[----:B------:R-:W-:Y:S02]  /*1610*/  IMAD R15, R4, 0x4, R15 ;  /* 0x00000004040f7824 */ /* 0x000fe400078e020f */
[--C-:B------:R-:W-:Y:S01]  /*1620*/  IMAD R19, R2, 0x4, R17.reuse ;  /* 0x0000000402137824 */ /* 0x100fe200078e0211 */
[----:B------:R-:W1:Y:S01]  /*1630*/  LDS R12, [R12+0x4] ;  /* 0x000004000c0c7984 */ /* 0x000e620000000800 */
[----:B--23--:R-:W-:-:S02]  /*1640*/  IMAD R14, R4, 0x4, R17 ;  /* 0x00000004040e7824 */ /* 0x00cfc400078e0211 */
[--C-:B------:R-:W-:Y:S01]  /*1650*/  IMAD R21, R2, 0x4, R19.reuse ;  /* 0x0000000402157824 */ /* 0x100fe200078e0213 */
[----:B------:R-:W-:Y:S01]  /*1660*/  LDS R15, [R15+0x4] ;  /* 0x000004000f0f7984 */ /* 0x000fe20000000800 */
[----:B------:R-:W-:Y:S02]  /*1670*/  IMAD R17, R4, 0x4, R19 ;  /* 0x0000000404117824 */ /* 0x000fe400078e0213 */
[--C-:B----4-:R-:W-:Y:S01]  /*1680*/  IMAD R23, R2, 0x4, R21.reuse ;  /* 0x0000000402177824 */ /* 0x110fe200078e0215 */
[----:B------:R-:W2:Y:S01]  /*1690*/  LDS R14, [R14+0x4] ;  /* 0x000004000e0e7984 */ /* 0x000ea20000000800 */
[----:B------:R-:W-:Y:S02]  /*16a0*/  IMAD R18, R4, 0x4, R21 ;  /* 0x0000000404127824 */ /* 0x000fe400078e0215 */
[--C-:B------:R-:W-:Y:S01]  /*16b0*/  IMAD R19, R2, 0x4, R23.reuse ;  /* 0x0000000402137824 */ /* 0x100fe200078e0217 */
[----:B------:R-:W-:Y:S01]  /*16c0*/  LDS R17, [R17+0x4] ;  /* 0x0000040011117984 */ /* 0x000fe20000000800 */
[----:B------:R-:W-:-:S02]  /*16d0*/  IMAD R23, R4, 0x4, R23 ;  /* 0x0000000404177824 */ /* 0x000fc400078e0217 */
[----:B------:R-:W-:Y:S01]  /*16e0*/  IMAD R20, R4, 0x4, R19 ;  /* 0x0000000404147824 */ /* 0x000fe200078e0213 */
[----:B------:R-:W3:Y:S01]  /*16f0*/  LDS R18, [R18+0x4] ;  /* 0x0000040012127984 */ /* 0x000ee20000000800 */
[----:B0-----:R-:W-:-:S03]  /*1700*/  IMAD R11, R2, 0x20, R11 ;  /* 0x00000020020b7824 */ /* 0x001fc600078e020b */
[----:B------:R-:W-:Y:S04]  /*1710*/  LDS R19, [R23+0x4] ;  /* 0x0000040017137984 */ /* 0x000fe80000000800 */
[----:B------:R-:W0:Y:S01]  /*1720*/  LDS R20, [R20+0x4] ;  /* 0x0000040014147984 */ /* 0x000e220000000800 */
[----:B-1----:R-:W-:-:S04]  /*1730*/  IADD3 R12, PT, PT, R12, R13, R8 ;  /* 0x0000000d0c0c7210 */ /* 0x002fc80007ffe008 */
[----:B--2---:R-:W-:-:S04]  /*1740*/  IADD3 R12, PT, PT, R14, R15, R12 ;  /* 0x0000000f0e0c7210 */ /* 0x004fc80007ffe00c */
[----:B---3--:R-:W-:-:S04]  /*1750*/  IADD3 R12, PT, PT, R18, R17, R12 ;  /* 0x00000011120c7210 */ /* 0x008fc80007ffe00c */
[----:B0-----:R-:W-:Y:S01]  /*1760*/  IADD3 R8, PT, PT, R20, R19, R12 ;  /* 0x0000001314087210 */ /* 0x001fe20007ffe00c */
[----:B------:R-:W-:Y:S06]  /*1770*/  @P2 BRA `(.L_x_57) ;  /* 0xfffffffc00802947 */ /* 0x000fec000383ffff */
[----:B------:R-:W-:-:S07]  /*1780*/  IMAD.MOV.U32 R9, RZ, RZ, R3 ;  /* 0x000000ffff097224 */ /* 0x000fce00078e0003 */
.L_x_56:
[----:B------:R-:W-:-:S13]  /*1790*/  LOP3.LUT P2, RZ, R5, 0xe0, RZ, 0xc0, !PT ;  /* 0x000000e005ff7812 */ /* 0x000fda000784c0ff */
[----:B------:R-:W-:Y:S05]  /*17a0*/  @!P2 BRA `(.L_x_58) ;  /* 0x00000000007ca947 */ /* 0x000fea0003800000 */
[----:B------:R-:W-:Y:S01]  /*17b0*/  ISETP.NE.AND P2, PT, R16, RZ, PT ;  /* 0x000000ff1000720c */ /* 0x000fe20003f45270 */
[----:B------:R-:W-:-:S12]  /*17c0*/  @!P1 BRA `(.L_x_59) ;  /* 0x0000000000389947 */ /* 0x000fd80003800000 */
[----:B------:R-:W-:Y:S02]  /*17d0*/  IMAD R10, R2, R9, R7 ;  /* 0x00000009020a7224 */ /* 0x000fe400078e0207 */
[----:B------:R-:W-:-:S03]  /*17e0*/  VIADD R9, R9, 0x4 ;  /* 0x0000000409097836 */ /* 0x000fc60000000000 */
[----:B------:R-:W-:-:S05]  /*17f0*/  LEA R11, R10, UR4, 0x2 ;  /* 0x000000040a0b7c11 */ /* 0x000fca000f8e10ff */
[--C-:B------:R-:W-:Y:S02]  /*1800*/  IMAD R13, R2, 0x4, R11.reuse ;  /* 0x00000004020d7824 */ /* 0x100fe400078e020b */
[----:B------:R-:W-:Y:S02]  /*1810*/  IMAD R10, R4, 0x4, R11 ;  /* 0x00000004040a7824 */ /* 0x000fe400078e020b */
[--C-:B------:R-:W-:Y:S01]  /*1820*/  IMAD R15, R2, 0x4, R13.reuse ;  /* 0x00000004020f7824 */ /* 0x100fe200078e020d */
[----:B------:R-:W-:Y:S01]  /*1830*/  LDS R11, [R11] ;  /* 0x000000000b0b7984 */ /* 0x000fe20000000800 */
[C---:B------:R-:W-:Y:S02]  /*1840*/  IMAD R13, R4.reuse, 0x4, R13 ;  /* 0x00000004040d7824 */ /* 0x040fe400078e020d */
[----:B------:R-:W-:Y:S01]  /*1850*/  IMAD R12, R4, 0x4, R15 ;  /* 0x00000004040c7824 */ /* 0x000fe200078e020f */
[----:B------:R-:W0:Y:S04]  /*1860*/  LDS R10, [R10+0x4] ;  /* 0x000004000a0a7984 */ /* 0x000e280000000800 */
[----:B------:R-:W-:Y:S04]  /*1870*/  LDS R13, [R13+0x4] ;  /* 0x000004000d0d7984 */ /* 0x000fe80000000800 */
[----:B------:R-:W1:Y:S01]  /*1880*/  LDS R12, [R12+0x4] ;  /* 0x000004000c0c7984 */ /* 0x000e620000000800 */
[----:B0-----:R-:W-:-:S04]  /*1890*/  IADD3 R8, PT, PT, R10, R11, R8 ;  /* 0x0000000b0a087210 */ /* 0x001fc80007ffe008 */
[----:B-1----:R-:W-:-:S07]  /*18a0*/  IADD3 R8, PT, PT, R12, R13, R8 ;  /* 0x0000000d0c087210 */ /* 0x002fce0007ffe008 */
.L_x_59:
[----:B------:R-:W-:Y:S05]  /*18b0*/  @!P2 BRA `(.L_x_58) ;  /* 0x000000000038a947 */ /* 0x000fea0003800000 */
[----:B------:R-:W-:Y:S02]  /*18c0*/  ISETP.NE.AND P2, PT, R16, 0x20, PT ;  /* 0x000000201000780c */ /* 0x000fe40003f45270 */
[----:B------:R-:W-:-:S11]  /*18d0*/  LOP3.LUT P3, RZ, R5, 0x20, RZ, 0xc0, !PT ;  /* 0x0000002005ff7812 */ /* 0x000fd6000786c0ff */
[----:B------:R-:W-:Y:S05]  /*18e0*/  @!P2 BRA `(.L_x_60) ;  /* 0x00000000001ca947 */ /* 0x000fea0003800000 */
[----:B------:R-:W-:Y:S02]  /*18f0*/  IMAD R10, R2, R9, R7 ;  /* 0x00000009020a7224 */ /* 0x000fe400078e0207 */
[----:B------:R-:W-:-:S03]  /*1900*/  VIADD R9, R9, 0x2 ;  /* 0x0000000209097836 */ /* 0x000fc60000000000 */
[----:B------:R-:W-:-:S05]  /*1910*/  LEA R11, R10, UR4, 0x2 ;  /* 0x000000040a0b7c11 */ /* 0x000fca000f8e10ff */
[----:B------:R-:W-:Y:S02]  /*1920*/  IMAD R10, R4, 0x4, R11 ;  /* 0x00000004040a7824 */ /* 0x000fe400078e020b */
[----:B------:R-:W-:Y:S04]  /*1930*/  LDS R11, [R11] ;  /* 0x000000000b0b7984 */ /* 0x000fe80000000800 */
[----:B------:R-:W0:Y:S02]  /*1940*/  LDS R10, [R10+0x4] ;  /* 0x000004000a0a7984 */ /* 0x000e240000000800 */
[----:B0-----:R-:W-:-:S07]  /*1950*/  IADD3 R8, PT, PT, R10, R11, R8 ;  /* 0x0000000b0a087210 */ /* 0x001fce0007ffe008 */
.L_x_60:
[----:B------:R-:W-:-:S05]  /*1960*/  @P3 IMAD R9, R2, R9, R7 ;  /* 0x0000000902093224 */ /* 0x000fca00078e0207 */
[----:B------:R-:W-:-:S06]  /*1970*/  @P3 LEA R9, R9, UR4, 0x2 ;  /* 0x0000000409093c11 */ /* 0x000fcc000f8e10ff */
[----:B------:R-:W0:Y:S02]  /*1980*/  @P3 LDS R9, [R9] ;  /* 0x0000000009093984 */ /* 0x000e240000000800 */
[----:B0-----:R-:W-:-:S07]  /*1990*/  @P3 IMAD.IADD R8, R8, 0x1, R9 ;  /* 0x0000000108083824 */ /* 0x001fce00078e0209 */
.L_x_58:
[----:B------:R-:W-:Y:S01]  /*19a0*/  ISETP.NE.AND P2, PT, R8, RZ, PT ;  /* 0x000000ff0800720c */ /* 0x000fe20003f45270 */
[----:B------:R-:W-:-:S12]  /*19b0*/  BSSY.RECONVERGENT B0, `(.L_x_61) ;  /* 0x0000005000007945 */ /* 0x000fd80003800200 */
[----:B------:R-:W-:Y:S05]  /*19c0*/  @!P2 BRA `(.L_x_62) ;  /* 0x00000000000ca947 */ /* 0x000fea0003800000 */
[----:B------:R-:W0:Y:S02]  /*19d0*/  LDC.64 R10, c[0x0][0x388] ;  /* 0x0000e200ff0a7b82 */ /* 0x000e240000000a00 */
[----:B0-----:R-:W-:-:S05]  /*19e0*/  IMAD.WIDE.U32 R10, R7, 0x4, R10 ;  /* 0x00000004070a7825 */ /* 0x001fca00078e000a */
[----:B------:R0:W-:Y:S02]  /*19f0*/  REDG.E.ADD.STRONG.GPU desc[UR8][R10.64], R8 ;  /* 0x000000080a00798e */ /* 0x0001e4000c12e108 */
.L_x_62:
[----:B------:R-:W-:Y:S05]  /*1a00*/  BSYNC.RECONVERGENT B0 ;  /* 0x0000000000007941 */ /* 0x000fea0003800200 */
.L_x_61:
[----:B------:R-:W-:-:S05]  /*1a10*/  IMAD.IADD R7, R6, 0x1, R7 ;  /* 0x0000000106077824 */ /* 0x000fca00078e0207 */
[----:B------:R-:W-:-:S13]  /*1a20*/  ISETP.GE.U32.AND P2, PT, R7, R2, PT ;  /* 0x000000020700720c */ /* 0x000fda0003f46070 */
[----:B------:R-:W-:Y:S05]  /*1a30*/  @!P2 BRA `(.L_x_63) ;  /* 0xfffffff800bca947 */ /* 0x000fea000383ffff */
[----:B------:R-:W-:Y:S05]  /*1a40*/  EXIT ;  /* 0x000000000000794d */ /* 0x000fea0003800000 */
        .weak           $__internal_0_$__cuda_sm20_div_u64
        .type           $__internal_0_$__cuda_sm20_div_u64,@function
        .size           $__internal_0_$__cuda_sm20_div_u64,(.L_x_65 - $__internal_0_$__cuda_sm20_div_u64)
$__internal_0_$__cuda_sm20_div_u64:
[----:B------:R-:W0:Y:S08]  /*1a50*/  I2F.U64.RP R18, R12 ;  /* 0x0000000c00127312 */ /* 0x000e300000309000 */
[----:B0-----:R-:W0:Y:S02]  /*1a60*/  MUFU.RCP R18, R18 ;  /* 0x0000001200127308 */ /* 0x001e240000001000 */
[----:B0-----:R-:W-:-:S06]  /*1a70*/  VIADD R14, R18, 0x1ffffffe ;  /* 0x1ffffffe120e7836 */ /* 0x001fcc0000000000 */
[----:B------:R-:W0:Y:S02]  /*1a80*/  F2I.U64.TRUNC R14, R14 ;  /* 0x0000000e000e7311 */ /* 0x000e24000020d800 */
[----:B0-----:R-:W-:-:S04]  /*1a90*/  IMAD.WIDE.U32 R16, R14, R12, RZ ;  /* 0x0000000c0e107225 */ /* 0x001fc800078e00ff */
[----:B------:R-:W-:Y:S01]  /*1aa0*/  IMAD R17, R14, R13, R17 ;  /* 0x0000000d0e117224 */ /* 0x000fe200078e0211 */
[----:B------:R-:W-:-:S03]  /*1ab0*/  IADD3 R23, P0, PT, RZ, -R16, RZ ;  /* 0x80000010ff177210 */ /* 0x000fc60007f1e0ff */
[----:B------:R-:W-:Y:S02]  /*1ac0*/  IMAD R17, R15, R12, R17 ;  /* 0x0000000c0f117224 */ /* 0x000fe400078e0211 */
[----:B------:R-:W-:-:S04]  /*1ad0*/  IMAD.HI.U32 R16, R14, R23, RZ ;  /* 0x000000170e107227 */ /* 0x000fc800078e00ff */
[----:B------:R-:W-:Y:S02]  /*1ae0*/  IMAD.X R25, RZ, RZ, ~R17, P0 ;  /* 0x000000ffff197224 */ /* 0x000fe400000e0e11 */
[----:B------:R-:W-:Y:S02]  /*1af0*/  IMAD.MOV.U32 R17, RZ, RZ, R14 ;  /* 0x000000ffff117224 */ /* 0x000fe400078e000e */
[-C--:B------:R-:W-:Y:S02]  /*1b00*/  IMAD R27, R15, R25.reuse, RZ ;  /* 0x000000190f1b7224 */ /* 0x080fe400078e02ff */
[----:B------:R-:W-:-:S04]  /*1b10*/  IMAD.WIDE.U32 R16, P0, R14, R25, R16 ;  /* 0x000000190e107225 */ /* 0x000fc80007800010 */
[----:B------:R-:W-:-:S04]  /*1b20*/  IMAD.HI.U32 R16, P1, R15, R23, R16 ;  /* 0x000000170f107227 */ /* 0x000fc80007820010 */
[----:B------:R-:W-:Y:S01]  /*1b30*/  IMAD.HI.U32 R23, R15, R25, RZ ;  /* 0x000000190f177227 */ /* 0x000fe200078e00ff */
[----:B------:R-:W-:-:S03]  /*1b40*/  IADD3 R17, P2, PT, R27, R16, RZ ;  /* 0x000000101b117210 */ /* 0x000fc60007f5e0ff */
[----:B------:R-:W-:Y:S02]  /*1b50*/  IMAD.X R23, R23, 0x1, R15, P0 ;  /* 0x0000000117177824 */ /* 0x000fe400000e060f */
[----:B------:R-:W-:-:S03]  /*1b60*/  IMAD.WIDE.U32 R14, R17, R12, RZ ;  /* 0x0000000c110e7225 */ /* 0x000fc600078e00ff */
[----:B------:R-:W-:Y:S01]  /*1b70*/  IADD3.X R23, PT, PT, RZ, RZ, R23, P2, P1 ;  /* 0x000000ffff177210 */ /* 0x000fe200017e2417 */
[----:B------:R-:W-:Y:S01]  /*1b80*/  IMAD R15, R17, R13, R15 ;  /* 0x0000000d110f7224 */ /* 0x000fe200078e020f */
[----:B------:R-:W-:-:S03]  /*1b90*/  IADD3 R25, P0, PT, RZ, -R14, RZ ;  /* 0x8000000eff197210 */ /* 0x000fc60007f1e0ff */
[----:B------:R-:W-:Y:S02]  /*1ba0*/  IMAD R15, R23, R12, R15 ;  /* 0x0000000c170f7224 */ /* 0x000fe400078e020f */
[----:B------:R-:W-:-:S04]  /*1bb0*/  IMAD.HI.U32 R16, R17, R25, RZ ;  /* 0x0000001911107227 */ /* 0x000fc800078e00ff */
[----:B------:R-:W-:-:S04]  /*1bc0*/  IMAD.X R14, RZ, RZ, ~R15, P0 ;  /* 0x000000ffff0e7224 */ /* 0x000fc800000e0e0f */
[----:B------:R-:W-:-:S04]  /*1bd0*/  IMAD.WIDE.U32 R16, P0, R17, R14, R16 ;  /* 0x0000000e11107225 */ /* 0x000fc80007800010 */
[C---:B------:R-:W-:Y:S02]  /*1be0*/  IMAD R15, R23.reuse, R14, RZ ;  /* 0x0000000e170f7224 */ /* 0x040fe400078e02ff */
[----:B------:R-:W-:-:S04]  /*1bf0*/  IMAD.HI.U32 R16, P1, R23, R25, R16 ;  /* 0x0000001917107227 */ /* 0x000fc80007820010 */
[----:B------:R-:W-:Y:S01]  /*1c00*/  IMAD.HI.U32 R14, R23, R14, RZ ;  /* 0x0000000e170e7227 */ /* 0x000fe200078e00ff */
[----:B------:R-:W-:-:S03]  /*1c10*/  IADD3 R16, P2, PT, R15, R16, RZ ;  /* 0x000000100f107210 */ /* 0x000fc60007f5e0ff */
[----:B------:R-:W-:Y:S02]  /*1c20*/  IMAD.X R23, R14, 0x1, R23, P0 ;  /* 0x000000010e177824 */ /* 0x000fe400000e0617 */
[----:B------:R-:W-:-:S03]  /*1c30*/  IMAD.HI.U32 R14, R16, R19, RZ ;  /* 0x00000013100e7227 */ /* 0x000fc600078e00ff */
[----:B------:R-:W-:Y:S01]  /*1c40*/  IADD3.X R18, PT, PT, RZ, RZ, R23, P2, P1 ;  /* 0x000000ffff127210 */ /* 0x000fe200017e2417 */
[----:B------:R-:W-:Y:S02]  /*1c50*/  IMAD.MOV.U32 R15, RZ, RZ, RZ ;  /* 0x000000ffff0f7224 */ /* 0x000fe400078e00ff */
[----:B------:R-:W-:-:S04]  /*1c60*/  IMAD.WIDE.U32 R14, R16, R21, R14 ;  /* 0x00000015100e7225 */ /* 0x000fc800078e000e */
[C---:B------:R-:W-:Y:S02]  /*1c70*/  IMAD R23, R18.reuse, R21, RZ ;  /* 0x0000001512177224 */ /* 0x040fe400078e02ff */
[----:B------:R-:W-:-:S04]  /*1c80*/  IMAD.HI.U32 R14, P0, R18, R19, R14 ;  /* 0x00000013120e7227 */ /* 0x000fc8000780000e */
[----:B------:R-:W-:Y:S01]  /*1c90*/  IMAD.HI.U32 R17, R18, R21, RZ ;  /* 0x0000001512117227 */ /* 0x000fe200078e00ff */
[----:B------:R-:W-:-:S03]  /*1ca0*/  IADD3 R23, P1, PT, R23, R14, RZ ;  /* 0x0000000e17177210 */ /* 0x000fc60007f3e0ff */
[----:B------:R-:W-:Y:S02]  /*1cb0*/  IMAD.X R17, RZ, RZ, R17, P0 ;  /* 0x000000ffff117224 */ /* 0x000fe400000e0611 */
[----:B------:R-:W-:-:S04]  /*1cc0*/  IMAD.WIDE.U32 R14, R23, R12, RZ ;  /* 0x0000000c170e7225 */ /* 0x000fc800078e00ff */
[----:B------:R-:W-:Y:S01]  /*1cd0*/  IMAD.X R17, RZ, RZ, R17, P1 ;  /* 0x000000ffff117224 */ /* 0x000fe200008e0611 */
[----:B------:R-:W-:Y:S01]  /*1ce0*/  IADD3 R25, P1, PT, -R14, R19, RZ ;  /* 0x000000130e197210 */ /* 0x000fe20007f3e1ff */
[----:B------:R-:W-:-:S03]  /*1cf0*/  IMAD R15, R23, R13, R15 ;  /* 0x0000000d170f7224 */ /* 0x000fc600078e020f */
[-C--:B------:R-:W-:Y:S01]  /*1d00*/  ISETP.GE.U32.AND P0, PT, R25, R12.reuse, PT ;  /* 0x0000000c1900720c */ /* 0x080fe20003f06070 */
[----:B------:R-:W-:-:S04]  /*1d10*/  IMAD R14, R17, R12, R15 ;  /* 0x0000000c110e7224 */ /* 0x000fc800078e020f */
[----:B------:R-:W-:Y:S01]  /*1d20*/  IMAD.X R21, R21, 0x1, ~R14, P1 ;  /* 0x0000000115157824 */ /* 0x000fe200008e0e0e */
[----:B------:R-:W-:Y:S02]  /*1d30*/  IADD3 R14, P2, PT, R23, 0x1, RZ ;  /* 0x00000001170e7810 */ /* 0x000fe40007f5e0ff */
[----:B------:R-:W-:Y:S02]  /*1d40*/  IADD3 R15, P1, PT, -R12, R25, RZ ;  /* 0x000000190c0f7210 */ /* 0x000fe40007f3e1ff */
[C---:B------:R-:W-:Y:S01]  /*1d50*/  ISETP.GE.U32.AND.EX P0, PT, R21.reuse, R13, PT, P0 ;  /* 0x0000000d1500720c */ /* 0x040fe20003f06100 */
[----:B------:R-:W-:Y:S02]  /*1d60*/  IMAD.X R16, RZ, RZ, R17, P2 ;  /* 0x000000ffff107224 */ /* 0x000fe400010e0611 */
[----:B------:R-:W-:Y:S01]  /*1d70*/  IMAD.X R19, R21, 0x1, ~R13, P1 ;  /* 0x0000000115137824 */ /* 0x000fe200008e0e0d */
[----:B------:R-:W-:Y:S02]  /*1d80*/  SEL R23, R14, R23, P0 ;  /* 0x000000170e177207 */ /* 0x000fe40000000000 */
[----:B------:R-:W-:-:S02]  /*1d90*/  SEL R15, R15, R25, P0 ;  /* 0x000000190f0f7207 */ /* 0x000fc40000000000 */
[----:B------:R-:W-:Y:S02]  /*1da0*/  SEL R14, R16, R17, P0 ;  /* 0x00000011100e7207 */ /* 0x000fe40000000000 */
[----:B------:R-:W-:Y:S02]  /*1db0*/  IADD3 R16, P2, PT, R23, 0x1, RZ ;  /* 0x0000000117107810 */ /* 0x000fe40007f5e0ff */
[----:B------:R-:W-:Y:S02]  /*1dc0*/  SEL R19, R19, R21, P0 ;  /* 0x0000001513137207 */ /* 0x000fe40000000000 */
[----:B------:R-:W-:Y:S01]  /*1dd0*/  ISETP.GE.U32.AND P0, PT, R15, R12, PT ;  /* 0x0000000c0f00720c */ /* 0x000fe20003f06070 */
[----:B------:R-:W-:Y:S01]  /*1de0*/  IMAD.X R17, RZ, RZ, R14, P2 ;  /* 0x000000ffff117224 */ /* 0x000fe200010e060e */
[----:B------:R-:W-:Y:S01]  /*1df0*/  ISETP.NE.U32.AND P1, PT, R12, RZ, PT ;  /* 0x000000ff0c00720c */ /* 0x000fe20003f25070 */
[----:B------:R-:W-:Y:S01]  /*1e00*/  IMAD.MOV.U32 R15, RZ, RZ, 0x0 ;  /* 0x00000000ff0f7424 */ /* 0x000fe200078e00ff */
[----:B------:R-:W-:-:S02]  /*1e10*/  ISETP.GE.U32.AND.EX P0, PT, R19, R13, PT, P0 ;  /* 0x0000000d1300720c */ /* 0x000fc40003f06100 */
[----:B------:R-:W-:Y:S02]  /*1e20*/  ISETP.NE.AND.EX P1, PT, R13, RZ, PT, P1 ;  /* 0x000000ff0d00720c */ /* 0x000fe40003f25310 */
[----:B------:R-:W-:Y:S01]  /*1e30*/  SEL R17, R17, R14, P0 ;  /* 0x0000000e11117207 */ /* 0x000fe20000000000 */
[----:B------:R-:W-:Y:S01]  /*1e40*/  IMAD.MOV.U32 R14, RZ, RZ, R10 ;  /* 0x000000ffff0e7224 */ /* 0x000fe200078e000a */
[----:B------:R-:W-:Y:S02]  /*1e50*/  SEL R16, R16, R23, P0 ;  /* 0x0000001710107207 */ /* 0x000fe40000000000 */
[----:B------:R-:W-:Y:S02]  /*1e60*/  SEL R17, R17, 0xffffffff, P1 ;  /* 0xffffffff11117807 */ /* 0x000fe40000800000 */
[----:B------:R-:W-:Y:S01]  /*1e70*/  SEL R16, R16, 0xffffffff, P1 ;  /* 0xffffffff10107807 */ /* 0x000fe20000800000 */
[----:B------:R-:W-:Y:S06]  /*1e80*/  RET.REL.NODEC R14 `(_Z22histogram_range_kernelPKhPjjjj) ;  /* 0xffffffe00e5c7950 */ /* 0x000fec0003c3ffff */
.L_x_64:
[----:B------:R-:W-:-:S00]  /*1e90*/  BRA `(.L_x_64) ;  /* 0xfffffffc00fc7947 */ /* 0x000fc0000383ffff */
[----:B------:R-:W-:-:S00]  /*1ea0*/  NOP ;  /* 0x0000000000007918 */ /* 0x000fc00000000000 */
        /* <DEDUP_REMOVED lines=13> */
.L_x_65:


//--------------------- .nv.shared._Z22histogram_range_kernelPKhPjjjj --------------------------
	.section	.nv.shared._Z22histogram_range_kernelPKhPjjjj,"aw",@nobits
	.sectionflags	@""
	.align	16
	.zero		1024


//--------------------- .nv.shared.reserved.0     --------------------------
	.section	.nv.shared.reserved.0,"aw",@nobits
	.weak		__nv_reservedSMEM_offset_0_alias
	.size		__nv_reservedSMEM_offset_0_alias, 0, 64
	.other		__nv_reservedSMEM_offset_0_alias,@"STO_CUDA_RESERVED_SHARED STV_DEFAULT"
__nv_reservedSMEM_offset_0_alias:
	.zero		0
	.zero		64


//--------------------- .nv.constant0._Z22histogram_range_kernelPKhPjjjj --------------------------
	.section	.nv.constant0._Z22histogram_range_kernelPKhPjjjj,"a",@progbits
	.sectionflags	@""
	.align	4
.nv.constant0._Z22histogram_range_kernelPKhPjjjj:
	.zero		924


//--------------------- SYMBOLS --------------------------

	.type		.nv.reservedSmem.offset0,@object
	.size		.nv.reservedSmem.offset0,0x4
	.type		.nv.reservedSmem.cap,@object
	.size		.nv.reservedSmem.cap,0x4
